	.headerflags	@"EF_CUDA_TEXMODE_UNIFIED EF_CUDA_64BIT_ADDRESS EF_CUDA_SM86 EF_CUDA_VIRTUAL_SM(EF_CUDA_SM86)"
	.elftype	@"ET_EXEC"


//--------------------- .nv.info                  --------------------------
	.section	.nv.info,"",@"SHT_CUDA_INFO"
	.align	4


	//----- nvinfo : EIATTR_REGCOUNT
	.align		4
        /*0000*/ 	.byte	0x04, 0x2f
        /*0002*/ 	.short	(.L_1 - .L_0)
	.align		4
.L_0:
        /*0004*/ 	.word	index@(triton_mm)
        /*0008*/ 	.word	0x00000080


	//----- nvinfo : EIATTR_MAX_STACK_SIZE
	.align		4
.L_1:
        /*000c*/ 	.byte	0x04, 0x23
        /*000e*/ 	.short	(.L_3 - .L_2)
	.align		4
.L_2:
        /*0010*/ 	.word	index@(triton_mm)
        /*0014*/ 	.word	0x00000000


	//----- nvinfo : EIATTR_MIN_STACK_SIZE
	.align		4
.L_3:
        /*0018*/ 	.byte	0x04, 0x12
        /*001a*/ 	.short	(.L_5 - .L_4)
	.align		4
.L_4:
        /*001c*/ 	.word	index@(triton_mm)
        /*0020*/ 	.word	0x00000000


	//----- nvinfo : EIATTR_FRAME_SIZE
	.align		4
.L_5:
        /*0024*/ 	.byte	0x04, 0x11
        /*0026*/ 	.short	(.L_7 - .L_6)
	.align		4
.L_6:
        /*0028*/ 	.word	index@(triton_mm)
        /*002c*/ 	.word	0x00000000
.L_7:


//--------------------- .nv.info.triton_mm        --------------------------
	.section	.nv.info.triton_mm,"",@"SHT_CUDA_INFO"
	.align	4


	//----- nvinfo : EIATTR_CUDA_API_VERSION
	.align		4
        /*0000*/ 	.byte	0x04, 0x37
        /*0002*/ 	.short	(.L_9 - .L_8)
.L_8:
        /*0004*/ 	.word	0x0000007b


	//----- nvinfo : EIATTR_SW2861232_WAR
	.align		4
.L_9:
        /*0008*/ 	.byte	0x01, 0x35
	.zero		2


	//----- nvinfo : EIATTR_PARAM_CBANK
	.align		4
        /*000c*/ 	.byte	0x04, 0x0a
        /*000e*/ 	.short	(.L_11 - .L_10)
	.align		4
.L_10:
        /*0010*/ 	.word	index@(.nv.constant0.triton_mm)
        /*0014*/ 	.short	0x0160
        /*0016*/ 	.short	0x001c


	//----- nvinfo : EIATTR_CBANK_PARAM_SIZE
	.align		4
.L_11:
        /*0018*/ 	.byte	0x03, 0x19
        /*001a*/ 	.short	0x001c


	//----- nvinfo : EIATTR_KPARAM_INFO
	.align		4
        /*001c*/ 	.byte	0x04, 0x17
        /*001e*/ 	.short	(.L_13 - .L_12)
.L_12:
        /*0020*/ 	.word	0x00000000
        /*0024*/ 	.short	0x0003
        /*0026*/ 	.short	0x0018
        /*0028*/ 	.byte	0x00, 0xf0, 0x11, 0x00


	//----- nvinfo : EIATTR_KPARAM_INFO
	.align		4
.L_13:
        /*002c*/ 	.byte	0x04, 0x17
        /*002e*/ 	.short	(.L_15 - .L_14)
.L_14:
        /*0030*/ 	.word	0x00000000
        /*0034*/ 	.short	0x0002
        /*0036*/ 	.short	0x0010
        /*0038*/ 	.byte	0x00, 0xf0, 0x21, 0x00


	//----- nvinfo : EIATTR_KPARAM_INFO
	.align		4
.L_15:
        /*003c*/ 	.byte	0x04, 0x17
        /*003e*/ 	.short	(.L_17 - .L_16)
.L_16:
        /*0040*/ 	.word	0x00000000
        /*0044*/ 	.short	0x0001
        /*0046*/ 	.short	0x0008
        /*0048*/ 	.byte	0x00, 0xf0, 0x21, 0x00


	//----- nvinfo : EIATTR_KPARAM_INFO
	.align		4
.L_17:
        /*004c*/ 	.byte	0x04, 0x17
        /*004e*/ 	.short	(.L_19 - .L_18)
.L_18:
        /*0050*/ 	.word	0x00000000
        /*0054*/ 	.short	0x0000
        /*0056*/ 	.short	0x0000
        /*0058*/ 	.byte	0x00, 0xf0, 0x21, 0x00


	//----- nvinfo : EIATTR_MAXREG_COUNT
	.align		4
.L_19:
        /*005c*/ 	.byte	0x03, 0x1b
        /*005e*/ 	.short	0x00ff


	//----- nvinfo : EIATTR_EXIT_INSTR_OFFSETS
	.align		4
        /*0060*/ 	.byte	0x04, 0x1c
        /*0062*/ 	.short	(.L_21 - .L_20)


	//   ....[0]....
.L_20:
        /*0064*/ 	.word	0x00000040


	//   ....[1]....
        /*0068*/ 	.word	0x00005aa0


	//   ....[2]....
        /*006c*/ 	.word	0x00005af0


	//----- nvinfo : EIATTR_MAX_THREADS
	.align		4
.L_21:
        /*0070*/ 	.byte	0x04, 0x05
        /*0072*/ 	.short	(.L_23 - .L_22)
.L_22:
        /*0074*/ 	.word	0x00000100
        /*0078*/ 	.word	0x00000001
        /*007c*/ 	.word	0x00000001
.L_23:


//--------------------- .nv.rel.action            --------------------------
	.section	.nv.rel.action,"",@"SHT_CUDA_RELOCINFO"
	.align	8
	.sectionentsize	8
        /*0000*/ 	.byte	0x73, 0x00, 0x00, 0x00, 0x00, 0x00, 0x00, 0x00, 0x00, 0x00, 0x00, 0x11, 0x25, 0x00, 0x05, 0x36


//--------------------- .nv.constant0.triton_mm   --------------------------
	.section	.nv.constant0.triton_mm,"a",@progbits
	.align	4
.nv.constant0.triton_mm:
	.zero		380


//--------------------- .text.triton_mm           --------------------------
	.section	.text.triton_mm,"ax",@progbits
	.sectionflags	@"SHF_BARRIERS=1"
	.sectioninfo	@"SHI_REGISTERS=128"
	.align	128
        .global         triton_mm
        .type           triton_mm,@function
        .size           triton_mm,(.L_x_3 - triton_mm)
        .other          triton_mm,@"STO_CUDA_ENTRY STV_DEFAULT"
triton_mm:
.text.triton_mm:
[----:B------:R-:W-:-:S02]  /*0000*/  MOV R1, c[0x0][0x28] ;  /* 0x00000a0000017a02 */ /* 0x000fc40000000f00 */
[----:B------:R-:W-:-:S05]  /*0010*/  MOV R0, c[0x0][0x178] ;  /* 0x00005e0000007a02 */ /* 0x000fca0000000f00 */
[----:B------:R-:W-:-:S05]  /*0020*/  IMAD R2, R0, 0x1900, RZ ;  /* 0x0000190000027824 */ /* 0x000fca00078e02ff */
[----:B------:R-:W-:-:S13]  /*0030*/  ISETP.NE.AND P0, PT, R2, RZ, PT ;  /* 0x000000ff0200720c */ /* 0x000fda0003f05270 */
[----:B------:R-:W-:Y:S05]  /*0040*/  @!P0 EXIT ;  /* 0x000000000000894d */ /* 0x000fea0003800000 */
[----:B------:R-:W1:Y:S01]  /*0050*/  S2R R9, SR_CTAID.X ;  /* 0x0000000000097919 */ /* 0x000e620000002500 */
[----:B------:R-:W-:Y:S01]  /*0060*/  IMAD R0, R0, 0x32, RZ ;  /* 0x0000003200007824 */ /* 0x000fe200078e02ff */
[----:B------:R-:W-:Y:S01]  /*0070*/  MOV R25, 0x4 ;  /* 0x0000000400197802 */ /* 0x000fe20000000f00 */
[----:B------:R-:W-:Y:S01]  /*0080*/  ULDC.64 UR10, c[0x0][0x118] ;  /* 0x00004600000a7ab9 */ /* 0x000fe20000000a00 */
[----:B------:R-:W2:Y:S01]  /*0090*/  S2R R77, SR_TID.X ;  /* 0x00000000004d7919 */ /* 0x000ea20000002100 */
[----:B------:R-:W-:Y:S01]  /*00a0*/  MOV R82, 0xffffffe0 ;  /* 0xffffffe000527802 */ /* 0x000fe20000000f00 */
[----:B------:R-:W-:Y:S01]  /*00b0*/  CS2R R28, SRZ ;  /* 0x00000000001c7805 */ /* 0x000fe2000001ff00 */
[----:B------:R-:W-:Y:S01]  /*00c0*/  IADD3 R2, R0, 0x3f, RZ ;  /* 0x0000003f00027810 */ /* 0x000fe20007ffe0ff */
[----:B------:R-:W-:Y:S01]  /*00d0*/  CS2R R30, SRZ ;  /* 0x00000000001e7805 */ /* 0x000fe2000001ff00 */
[----:B------:R-:W-:Y:S01]  /*00e0*/  IABS R15, R0 ;  /* 0x00000000000f7213 */ /* 0x000fe20000000000 */
[----:B------:R-:W-:Y:S01]  /*00f0*/  CS2R R44, SRZ ;  /* 0x00000000002c7805 */ /* 0x000fe2000001ff00 */
[----:B------:R-:W-:Y:S01]  /*0100*/  SHF.R.S32.HI R3, RZ, 0x1f, R2 ;  /* 0x0000001fff037819 */ /* 0x000fe20000011402 */
[----:B------:R-:W-:Y:S01]  /*0110*/  CS2R R46, SRZ ;  /* 0x00000000002e7805 */ /* 0x000fe2000001ff00 */
[----:B------:R-:W-:Y:S01]  /*0120*/  CS2R R26, SRZ ;  /* 0x00000000001a7805 */ /* 0x000fe2000001ff00 */
[----:B------:R-:W-:Y:S01]  /*0130*/  CS2R R32, SRZ ;  /* 0x0000000000207805 */ /* 0x000fe2000001ff00 */
[----:B------:R-:W-:Y:S01]  /*0140*/  LEA.HI R3, R3, R2, RZ, 0x6 ;  /* 0x0000000203037211 */ /* 0x000fe200078f30ff */
[----:B------:R-:W-:Y:S01]  /*0150*/  CS2R R34, SRZ ;  /* 0x0000000000227805 */ /* 0x000fe2000001ff00 */
[----:B------:R-:W-:Y:S01]  /*0160*/  CS2R R36, SRZ ;  /* 0x0000000000247805 */ /* 0x000fe2000001ff00 */
[----:B------:R-:W-:Y:S01]  /*0170*/  CS2R R38, SRZ ;  /* 0x0000000000267805 */ /* 0x000fe2000001ff00 */
[----:B------:R-:W-:Y:S01]  /*0180*/  CS2R R60, SRZ ;  /* 0x00000000003c7805 */ /* 0x000fe2000001ff00 */
[----:B------:R-:W-:Y:S01]  /*0190*/  CS2R R62, SRZ ;  /* 0x00000000003e7805 */ /* 0x000fe2000001ff00 */
[----:B------:R-:W-:Y:S01]  /*01a0*/  CS2R R72, SRZ ;  /* 0x0000000000487805 */ /* 0x000fe2000001ff00 */
[----:B------:R-:W-:Y:S01]  /*01b0*/  CS2R R74, SRZ ;  /* 0x00000000004a7805 */ /* 0x000fe2000001ff00 */
[----:B------:R-:W-:Y:S01]  /*01c0*/  UMOV UR4, URZ ;  /* 0x0000003f00047c82 */ /* 0x000fe20008000000 */
[----:B-1----:R-:W-:Y:S01]  /*01d0*/  SHF.R.S32.HI R4, RZ, 0x1f, R9 ;  /* 0x0000001fff047819 */ /* 0x002fe20000011409 */
[----:B------:R-:W-:Y:S01]  /*01e0*/  UMOV UR6, URZ ;  /* 0x0000003f00067c82 */ /* 0x000fe20008000000 */
[----:B------:R-:W-:Y:S01]  /*01f0*/  ISETP.GE.AND P1, PT, R9, RZ, PT ;  /* 0x000000ff0900720c */ /* 0x000fe20003f26270 */
[----:B------:R-:W-:Y:S01]  /*0200*/  UMOV UR7, URZ ;  /* 0x0000003f00077c82 */ /* 0x000fe20008000000 */
[----:B------:R-:W-:Y:S01]  /*0210*/  LEA.HI R4, R4, R9, RZ, 0x3 ;  /* 0x0000000904047211 */ /* 0x000fe200078f18ff */
[----:B------:R-:W-:-:S02]  /*0220*/  UMOV UR8, 0x6000 ;  /* 0x0000600000087882 */ /* 0x000fc40000000000 */
[----:B------:R-:W-:Y:S01]  /*0230*/  UMOV UR5, URZ ;  /* 0x0000003f00057c82 */ /* 0x000fe20008000000 */
[----:B------:R-:W-:-:S04]  /*0240*/  LOP3.LUT R4, R4, 0xfffffff8, RZ, 0xc0, !PT ;  /* 0xfffffff804047812 */ /* 0x000fc800078ec0ff */
[----:B------:R-:W-:-:S04]  /*0250*/  LEA.HI.SX32 R3, R3, -R4, 0x1a ;  /* 0x8000000403037211 */ /* 0x000fc800078fd2ff */
[----:B------:R-:W-:-:S04]  /*0260*/  IMNMX R5, R3, 0x8, PT ;  /* 0x0000000803057817 */ /* 0x000fc80003800200 */
[----:B------:R-:W-:-:S04]  /*0270*/  IABS R11, R5 ;  /* 0x00000005000b7213 */ /* 0x000fc80000000000 */
[----:B------:R-:W1:Y:S08]  /*0280*/  I2F.RP R6, R11 ;  /* 0x0000000b00067306 */ /* 0x000e700000209400 */
[----:B-1----:R-:W1:Y:S02]  /*0290*/  MUFU.RCP R6, R6 ;  /* 0x0000000600067308 */ /* 0x002e640000001000 */
[----:B-1----:R-:W-:-:S02]  /*02a0*/  IADD3 R2, R6, 0xffffffe, RZ ;  /* 0x0ffffffe06027810 */ /* 0x002fc40007ffe0ff */
[----:B------:R-:W-:-:S04]  /*02b0*/  IABS R6, R9 ;  /* 0x0000000900067213 */ /* 0x000fc80000000000 */
[----:B------:R1:W3:Y:S02]  /*02c0*/  F2I.FTZ.U32.TRUNC.NTZ R3, R2 ;  /* 0x0000000200037305 */ /* 0x0002e4000021f000 */
[----:B-1----:R-:W-:Y:S02]  /*02d0*/  MOV R2, RZ ;  /* 0x000000ff00027202 */ /* 0x002fe40000000f00 */
[----:B---3--:R-:W-:-:S05]  /*02e0*/  IADD3 R8, RZ, -R3, RZ ;  /* 0x80000003ff087210 */ /* 0x008fca0007ffe0ff */
[----:B------:R-:W-:Y:S01]  /*02f0*/  IMAD R7, R8, R11, RZ ;  /* 0x0000000b08077224 */ /* 0x000fe200078e02ff */
[----:B------:R-:W-:-:S03]  /*0300*/  IABS R8, R5 ;  /* 0x0000000500087213 */ /* 0x000fc60000000000 */
[----:B------:R-:W-:Y:S01]  /*0310*/  IMAD.HI.U32 R3, R3, R7, R2 ;  /* 0x0000000703037227 */ /* 0x000fe200078e0002 */
[----:B------:R-:W-:Y:S01]  /*0320*/  IADD3 R13, RZ, -R8, RZ ;  /* 0x80000008ff0d7210 */ /* 0x000fe20007ffe0ff */
[----:B------:R-:W1:Y:S04]  /*0330*/  I2F.RP R7, R15 ;  /* 0x0000000f00077306 */ /* 0x000e680000209400 */
[----:B------:R-:W-:-:S04]  /*0340*/  IMAD.HI.U32 R2, R3, R6, RZ ;  /* 0x0000000603027227 */ /* 0x000fc800078e00ff */
[----:B------:R-:W-:Y:S01]  /*0350*/  IMAD R2, R2, R13, R6 ;  /* 0x0000000d02027224 */ /* 0x000fe200078e0206 */
[----:B------:R-:W-:-:S04]  /*0360*/  IADD3 R6, -R4, R9, RZ ;  /* 0x0000000904067210 */ /* 0x000fc80007ffe1ff */
[----:B------:R-:W-:Y:S02]  /*0370*/  ISETP.GT.U32.AND P0, PT, R11, R2, PT ;  /* 0x000000020b00720c */ /* 0x000fe40003f04070 */
[----:B------:R-:W-:Y:S01]  /*0380*/  IABS R10, R6 ;  /* 0x00000006000a7213 */ /* 0x000fe20000000000 */
[----:B-1----:R-:W1:Y:S01]  /*0390*/  MUFU.RCP R7, R7 ;  /* 0x0000000700077308 */ /* 0x002e620000001000 */
[----:B------:R-:W-:-:S03]  /*03a0*/  LOP3.LUT R6, R6, R5, RZ, 0x3c, !PT ;  /* 0x0000000506067212 */ /* 0x000fc600078e3cff */
[----:B------:R-:W-:Y:S01]  /*03b0*/  IMAD.HI.U32 R8, R3, R10, RZ ;  /* 0x0000000a03087227 */ /* 0x000fe200078e00ff */
[----:B------:R-:W-:-:S03]  /*03c0*/  ISETP.GE.AND P3, PT, R6, RZ, PT ;  /* 0x000000ff0600720c */ /* 0x000fc60003f66270 */
[----:B------:R-:W-:Y:S01]  /*03d0*/  IMAD R9, R8, R13, R10 ;  /* 0x0000000d08097224 */ /* 0x000fe200078e020a */
[----:B------:R-:W-:Y:S02]  /*03e0*/  IABS R10, R0 ;  /* 0x00000000000a7213 */ /* 0x000fe40000000000 */
[----:B------:R-:W-:Y:S02]  /*03f0*/  @!P0 IADD3 R2, R2, -R11, RZ ;  /* 0x8000000b02028210 */ /* 0x000fe40007ffe0ff */
[C---:B------:R-:W-:Y:S02]  /*0400*/  ISETP.GT.U32.AND P2, PT, R11.reuse, R9, PT ;  /* 0x000000090b00720c */ /* 0x040fe40003f44070 */
[----:B------:R-:W-:Y:S02]  /*0410*/  ISETP.GT.U32.AND P0, PT, R11, R2, PT ;  /* 0x000000020b00720c */ /* 0x000fe40003f04070 */
[----:B-1----:R-:W-:Y:S02]  /*0420*/  IADD3 R3, R7, 0xffffffe, RZ ;  /* 0x0ffffffe07037810 */ /* 0x002fe40007ffe0ff */
[----:B------:R-:W-:-:S04]  /*0430*/  LOP3.LUT R7, RZ, R5, RZ, 0x33, !PT ;  /* 0x00000005ff077212 */ /* 0x000fc800078e33ff */
[----:B------:R-:W1:Y:S03]  /*0440*/  F2I.FTZ.U32.TRUNC.NTZ R3, R3 ;  /* 0x0000000300037305 */ /* 0x000e66000021f000 */
[-C--:B------:R-:W-:Y:S02]  /*0450*/  @!P2 IADD3 R9, R9, -R11.reuse, RZ ;  /* 0x8000000b0909a210 */ /* 0x080fe40007ffe0ff */
[-C--:B------:R-:W-:Y:S02]  /*0460*/  @!P0 IADD3 R2, R2, -R11.reuse, RZ ;  /* 0x8000000b02028210 */ /* 0x080fe40007ffe0ff */
[----:B------:R-:W-:Y:S02]  /*0470*/  ISETP.NE.AND P0, PT, R5, RZ, PT ;  /* 0x000000ff0500720c */ /* 0x000fe40003f05270 */
[----:B------:R-:W-:Y:S02]  /*0480*/  @!P1 IADD3 R2, -R2, RZ, RZ ;  /* 0x000000ff02029210 */ /* 0x000fe40007ffe1ff */
[----:B------:R-:W-:-:S02]  /*0490*/  ISETP.GE.U32.AND P1, PT, R9, R11, PT ;  /* 0x0000000b0900720c */ /* 0x000fc40003f26070 */
[----:B------:R-:W-:Y:S02]  /*04a0*/  SEL R5, R7, R2, !P0 ;  /* 0x0000000207057207 */ /* 0x000fe40004000000 */
[----:B--2---:R-:W-:Y:S02]  /*04b0*/  SHF.R.U32.HI R2, RZ, 0x3, R77 ;  /* 0x00000003ff027819 */ /* 0x004fe4000001164d */
[----:B------:R-:W-:Y:S02]  /*04c0*/  IADD3 R4, R4, R5, RZ ;  /* 0x0000000504047210 */ /* 0x000fe40007ffe0ff */
[----:B-1----:R-:W-:Y:S02]  /*04d0*/  IADD3 R6, RZ, -R3, RZ ;  /* 0x80000003ff067210 */ /* 0x002fe40007ffe0ff */
[----:B------:R-:W-:Y:S02]  /*04e0*/  SGXT.U32 R5, R2, 0x5 ;  /* 0x000000050205781a */ /* 0x000fe40000000000 */
[----:B------:R-:W-:Y:S01]  /*04f0*/  SHF.L.U32 R4, R4, 0x6, RZ ;  /* 0x0000000604047819 */ /* 0x000fe200000006ff */
[----:B------:R-:W-:Y:S01]  /*0500*/  IMAD R9, R6, R15, RZ ;  /* 0x0000000f06097224 */ /* 0x000fe200078e02ff */
[----:B------:R-:W-:-:S02]  /*0510*/  MOV R2, RZ ;  /* 0x000000ff00027202 */ /* 0x000fc40000000f00 */
[C---:B------:R-:W-:Y:S02]  /*0520*/  LOP3.LUT R16, R4.reuse, R5, RZ, 0xfc, !PT ;  /* 0x0000000504107212 */ /* 0x040fe400078efcff */
[----:B------:R-:W-:Y:S01]  /*0530*/  LOP3.LUT R17, R4, 0x20, R5, 0xfe, !PT ;  /* 0x0000002004117812 */ /* 0x000fe200078efe05 */
[----:B------:R-:W-:Y:S01]  /*0540*/  IMAD.HI.U32 R2, R3, R9, R2 ;  /* 0x0000000903027227 */ /* 0x000fe200078e0002 */
[----:B------:R-:W-:Y:S02]  /*0550*/  IABS R6, R16 ;  /* 0x0000001000067213 */ /* 0x000fe40000000000 */
[----:B------:R-:W-:Y:S02]  /*0560*/  IABS R11, R17 ;  /* 0x00000011000b7213 */ /* 0x000fe40000000000 */
[----:B------:R-:W-:Y:S01]  /*0570*/  IADD3 R9, RZ, -R10, RZ ;  /* 0x8000000aff097210 */ /* 0x000fe20007ffe0ff */
[----:B------:R-:W-:Y:S01]  /*0580*/  IMAD.HI.U32 R3, R2, R6, RZ ;  /* 0x0000000602037227 */ /* 0x000fe200078e00ff */
[----:B------:R-:W-:-:S03]  /*0590*/  @!P2 IADD3 R8, R8, 0x1, RZ ;  /* 0x000000010808a810 */ /* 0x000fc60007ffe0ff */
[----:B------:R-:W-:Y:S01]  /*05a0*/  IMAD.HI.U32 R2, R2, R11, RZ ;  /* 0x0000000b02027227 */ /* 0x000fe200078e00ff */
[----:B------:R-:W-:-:S03]  /*05b0*/  @P1 IADD3 R8, R8, 0x1, RZ ;  /* 0x0000000108081810 */ /* 0x000fc60007ffe0ff */
[-C--:B------:R-:W-:Y:S01]  /*05c0*/  IMAD R6, R3, R9.reuse, R6 ;  /* 0x0000000903067224 */ /* 0x080fe200078e0206 */
[----:B------:R-:W-:Y:S01]  /*05d0*/  @!P3 IADD3 R8, -R8, RZ, RZ ;  /* 0x000000ff0808b210 */ /* 0x000fe20007ffe1ff */
[----:B------:R-:W-:Y:S01]  /*05e0*/  IMAD R9, R2, R9, R11 ;  /* 0x0000000902097224 */ /* 0x000fe200078e020b */
[----:B------:R-:W-:Y:S02]  /*05f0*/  SHF.R.U32.HI R3, RZ, 0x5, R77 ;  /* 0x00000005ff037819 */ /* 0x000fe4000001164d */
[C---:B------:R-:W-:Y:S02]  /*0600*/  ISETP.GT.U32.AND P1, PT, R15.reuse, R6, PT ;  /* 0x000000060f00720c */ /* 0x040fe40003f24070 */
[----:B------:R-:W-:Y:S02]  /*0610*/  ISETP.GT.U32.AND P2, PT, R15, R9, PT ;  /* 0x000000090f00720c */ /* 0x000fe40003f44070 */
[----:B------:R-:W-:Y:S02]  /*0620*/  SEL R2, R7, R8, !P0 ;  /* 0x0000000807027207 */ /* 0x000fe40004000000 */
[----:B------:R-:W-:-:S02]  /*0630*/  SGXT.U32 R3, R3, 0x3 ;  /* 0x000000030303781a */ /* 0x000fc40000000000 */
[----:B------:R-:W-:Y:S02]  /*0640*/  SHF.R.S32.HI R7, RZ, 0x18, R2 ;  /* 0x00000018ff077819 */ /* 0x000fe40000011402 */
[----:B------:R-:W-:Y:S02]  /*0650*/  SHF.L.U32 R2, R2, 0x7, RZ ;  /* 0x0000000702027819 */ /* 0x000fe400000006ff */
[----:B------:R-:W-:Y:S02]  /*0660*/  LOP3.LUT R3, R4, R3, RZ, 0xfc, !PT ;  /* 0x0000000304037212 */ /* 0x000fe400078efcff */
[-C--:B------:R-:W-:Y:S02]  /*0670*/  @!P1 IADD3 R6, R6, -R15.reuse, RZ ;  /* 0x8000000f06069210 */ /* 0x080fe40007ffe0ff */
[----:B------:R-:W-:Y:S02]  /*0680*/  @!P2 IADD3 R9, R9, -R15, RZ ;  /* 0x8000000f0909a210 */ /* 0x000fe40007ffe0ff */
[----:B------:R-:W-:-:S02]  /*0690*/  SGXT R4, R7, 0x1 ;  /* 0x000000010704781a */ /* 0x000fc40000000200 */
[C---:B------:R-:W-:Y:S02]  /*06a0*/  LOP3.LUT R12, R2.reuse, R5, RZ, 0xfc, !PT ;  /* 0x00000005020c7212 */ /* 0x040fe400078efcff */
[C-C-:B------:R-:W-:Y:S02]  /*06b0*/  LOP3.LUT R13, R2.reuse, 0x20, R5.reuse, 0xfe, !PT ;  /* 0x00000020020d7812 */ /* 0x140fe400078efe05 */
[C---:B------:R-:W-:Y:S02]  /*06c0*/  ISETP.GT.U32.AND P0, PT, R15.reuse, R6, PT ;  /* 0x000000060f00720c */ /* 0x040fe40003f04070 */
[----:B------:R-:W-:Y:S02]  /*06d0*/  ISETP.GT.U32.AND P2, PT, R15, R9, PT ;  /* 0x000000090f00720c */ /* 0x000fe40003f44070 */
[----:B------:R-:W-:Y:S02]  /*06e0*/  LOP3.LUT R14, R2, 0x40, R5, 0xfe, !PT ;  /* 0x00000040020e7812 */ /* 0x000fe400078efe05 */
[----:B------:R-:W-:-:S02]  /*06f0*/  LEA.HI R7, R4, R12, RZ, 0x7 ;  /* 0x0000000c04077211 */ /* 0x000fc400078f38ff */
[----:B------:R-:W-:Y:S02]  /*0700*/  LEA.HI R8, R4, R13, RZ, 0x7 ;  /* 0x0000000d04087211 */ /* 0x000fe400078f38ff */
[----:B------:R-:W-:Y:S02]  /*0710*/  ISETP.GE.AND P1, PT, R16, RZ, PT ;  /* 0x000000ff1000720c */ /* 0x000fe40003f26270 */
[----:B------:R-:W-:Y:S02]  /*0720*/  ISETP.GE.AND P3, PT, R17, RZ, PT ;  /* 0x000000ff1100720c */ /* 0x000fe40003f66270 */
[----:B------:R-:W-:Y:S02]  /*0730*/  LEA.HI R10, R4, R14, RZ, 0x7 ;  /* 0x0000000e040a7211 */ /* 0x000fe400078f38ff */
[----:B------:R-:W-:Y:S02]  /*0740*/  LOP3.LUT R7, R7, 0xffffff80, RZ, 0xc0, !PT ;  /* 0xffffff8007077812 */ /* 0x000fe400078ec0ff */
[----:B------:R-:W-:-:S02]  /*0750*/  LOP3.LUT R8, R8, 0xffffff80, RZ, 0xc0, !PT ;  /* 0xffffff8008087812 */ /* 0x000fc400078ec0ff */
[----:B------:R-:W-:Y:S02]  /*0760*/  LOP3.LUT R11, R10, 0xffffff80, RZ, 0xc0, !PT ;  /* 0xffffff800a0b7812 */ /* 0x000fe400078ec0ff */
[----:B------:R-:W-:Y:S02]  /*0770*/  IADD3 R10, R12, -R7, RZ ;  /* 0x800000070c0a7210 */ /* 0x000fe40007ffe0ff */
[----:B------:R-:W-:Y:S02]  /*0780*/  IADD3 R12, R13, -R8, RZ ;  /* 0x800000080d0c7210 */ /* 0x000fe40007ffe0ff */
[----:B------:R-:W-:Y:S02]  /*0790*/  LOP3.LUT R13, R2, 0x60, R5, 0xfe, !PT ;  /* 0x00000060020d7812 */ /* 0x000fe400078efe05 */
[-C--:B------:R-:W-:Y:S02]  /*07a0*/  @!P0 IADD3 R6, R6, -R15.reuse, RZ ;  /* 0x8000000f06068210 */ /* 0x080fe40007ffe0ff */
[----:B------:R-:W-:-:S02]  /*07b0*/  @!P2 IADD3 R9, R9, -R15, RZ ;  /* 0x8000000f0909a210 */ /* 0x000fc40007ffe0ff */
[----:B------:R-:W-:Y:S02]  /*07c0*/  SHF.L.U32 R77, R77, 0x2, RZ ;  /* 0x000000024d4d7819 */ /* 0x000fe400000006ff */
[----:B------:R-:W-:Y:S02]  /*07d0*/  LEA.HI R4, R4, R13, RZ, 0x7 ;  /* 0x0000000d04047211 */ /* 0x000fe400078f38ff */
[----:B------:R-:W-:Y:S02]  /*07e0*/  ISETP.NE.AND P0, PT, R0, RZ, PT ;  /* 0x000000ff0000720c */ /* 0x000fe40003f05270 */
[----:B------:R-:W-:Y:S02]  /*07f0*/  LOP3.LUT R7, RZ, R0, RZ, 0x33, !PT ;  /* 0x00000000ff077212 */ /* 0x000fe400078e33ff */
[----:B------:R-:W-:Y:S02]  /*0800*/  @!P1 IADD3 R6, -R6, RZ, RZ ;  /* 0x000000ff06069210 */ /* 0x000fe40007ffe1ff */
[----:B------:R-:W-:-:S02]  /*0810*/  @!P3 IADD3 R9, -R9, RZ, RZ ;  /* 0x000000ff0909b210 */ /* 0x000fc40007ffe1ff */
[----:B------:R-:W-:Y:S02]  /*0820*/  IADD3 R14, R14, -R11, RZ ;  /* 0x8000000b0e0e7210 */ /* 0x000fe40007ffe0ff */
[----:B------:R-:W-:Y:S02]  /*0830*/  LOP3.LUT R41, R77, 0x1c, RZ, 0xc0, !PT ;  /* 0x0000001c4d297812 */ /* 0x000fe400078ec0ff */
[----:B------:R-:W-:Y:S02]  /*0840*/  LOP3.LUT R4, R4, 0xffffff80, RZ, 0xc0, !PT ;  /* 0xffffff8004047812 */ /* 0x000fe400078ec0ff */
[C---:B------:R-:W-:Y:S01]  /*0850*/  SEL R18, R7.reuse, R6, !P0 ;  /* 0x0000000607127207 */ /* 0x040fe20004000000 */
[--C-:B------:R-:W-:Y:S01]  /*0860*/  IMAD R22, R14, 0xb0, R41.reuse ;  /* 0x000000b00e167824 */ /* 0x100fe200078e0229 */
[----:B------:R-:W-:Y:S01]  /*0870*/  SEL R8, R7, R9, !P0 ;  /* 0x0000000907087207 */ /* 0x000fe20004000000 */
[--C-:B------:R-:W-:Y:S01]  /*0880*/  IMAD R10, R10, 0xb0, R41.reuse ;  /* 0x000000b00a0a7824 */ /* 0x100fe200078e0229 */
[----:B------:R-:W-:Y:S01]  /*0890*/  LOP3.LUT R0, R5, 0x20, RZ, 0xfc, !PT ;  /* 0x0000002005007812 */ /* 0x000fe200078efcff */
[--C-:B------:R-:W-:Y:S01]  /*08a0*/  IMAD R14, R18, 0xb0, R41.reuse ;  /* 0x000000b0120e7824 */ /* 0x100fe200078e0229 */
[----:B------:R-:W-:Y:S01]  /*08b0*/  IADD3 R16, R13, -R4, RZ ;  /* 0x800000040d107210 */ /* 0x000fe20007ffe0ff */
[--C-:B------:R-:W-:Y:S01]  /*08c0*/  IMAD R8, R8, 0xb0, R41.reuse ;  /* 0x000000b008087824 */ /* 0x100fe200078e0229 */
[CC--:B------:R-:W-:Y:S01]  /*08d0*/  LEA R83, R5.reuse, R41.reuse, 0x5 ;  /* 0x0000002905537211 */ /* 0x0c0fe200078e28ff */
[--C-:B------:R-:W-:Y:S01]  /*08e0*/  IMAD R12, R12, 0xb0, R41.reuse ;  /* 0x000000b00c0c7824 */ /* 0x100fe200078e0229 */
[C---:B------:R-:W-:Y:S01]  /*08f0*/  LOP3.LUT R4, R5.reuse, 0x40, RZ, 0xfc, !PT ;  /* 0x0000004005047812 */ /* 0x040fe200078efcff */
[----:B------:R-:W-:Y:S01]  /*0900*/  IMAD R24, R16, 0xb0, R41 ;  /* 0x000000b010187824 */ /* 0x000fe200078e0229 */
[----:B------:R-:W-:Y:S01]  /*0910*/  LEA R0, R0, R41, 0x5 ;  /* 0x0000002900007211 */ /* 0x000fe200078e28ff */
[----:B------:R-:W-:Y:S01]  /*0920*/  IMAD.WIDE R14, R14, R25, c[0x0][0x160] ;  /* 0x000058000e0e7625 */ /* 0x000fe200078e0219 */
[----:B------:R-:W-:-:S02]  /*0930*/  LOP3.LUT R6, R5, 0x60, RZ, 0xfc, !PT ;  /* 0x0000006005067812 */ /* 0x000fc400078efcff */
[----:B------:R-:W-:Y:S01]  /*0940*/  SHF.L.U32 R83, R83, 0x2, RZ ;  /* 0x0000000253537819 */ /* 0x000fe200000006ff */
[----:B------:R-:W-:Y:S01]  /*0950*/  IMAD.WIDE R16, R8, R25, c[0x0][0x160] ;  /* 0x0000580008107625 */ /* 0x000fe200078e0219 */
[----:B------:R-:W-:Y:S02]  /*0960*/  LEA R4, R4, R41, 0x5 ;  /* 0x0000002904047211 */ /* 0x000fe400078e28ff */
[----:B------:R-:W-:Y:S01]  /*0970*/  SHF.L.U32 R81, R0, 0x2, RZ ;  /* 0x0000000200517819 */ /* 0x000fe200000006ff */
[----:B------:R-:W-:Y:S01]  /*0980*/  IMAD.WIDE R18, R10, R25, c[0x0][0x168] ;  /* 0x00005a000a127625 */ /* 0x000fe200078e0219 */
[----:B------:R-:W-:Y:S01]  /*0990*/  LEA R6, R6, R41, 0x5 ;  /* 0x0000002906067211 */ /* 0x000fe200078e28ff */
[----:B------:R1:W-:Y:S01]  /*09a0*/  LDGSTS.E.BYPASS.128 [R83], [R14.64] ;  /* 0x000000000e537fae */ /* 0x0003e2000b901c4a */
[----:B------:R-:W-:Y:S01]  /*09b0*/  SHF.L.U32 R80, R4, 0x2, RZ ;  /* 0x0000000204507819 */ /* 0x000fe200000006ff */
[-C--:B------:R-:W-:Y:S01]  /*09c0*/  IMAD.WIDE R20, R12, R25.reuse, c[0x0][0x168] ;  /* 0x00005a000c147625 */ /* 0x080fe200078e0219 */
[----:B------:R-:W-:Y:S01]  /*09d0*/  SHF.L.U32 R79, R6, 0x2, RZ ;  /* 0x00000002064f7819 */ /* 0x000fe200000006ff */
[----:B------:R2:W-:Y:S01]  /*09e0*/  LDGSTS.E.BYPASS.128 [R81], [R16.64] ;  /* 0x0000000010517fae */ /* 0x0005e2000b901c4a */
[----:B------:R-:W-:Y:S01]  /*09f0*/  IADD3 R4, P1, R14, 0x180, RZ ;  /* 0x000001800e047810 */ /* 0x000fe20007f3e0ff */
[----:B------:R-:W-:Y:S01]  /*0a00*/  IMAD.WIDE R22, R22, R25, c[0x0][0x168] ;  /* 0x00005a0016167625 */ /* 0x000fe200078e0219 */
[----:B------:R-:W-:Y:S01]  /*0a10*/  IADD3 R5, P0, R16, 0x180, RZ ;  /* 0x0000018010057810 */ /* 0x000fe20007f1e0ff */
[----:B------:R-:W0:Y:S01]  /*0a20*/  LDGDEPBAR ;  /* 0x00000000000079af */ /* 0x000e220000000000 */
[----:B------:R-:W-:Y:S01]  /*0a30*/  IADD3.X R6, RZ, R15, RZ, P1, !PT ;  /* 0x0000000fff067210 */ /* 0x000fe20000ffe4ff */
[----:B------:R-:W-:Y:S01]  /*0a40*/  IMAD.WIDE R24, R24, R25, c[0x0][0x168] ;  /* 0x00005a0018187625 */ /* 0x000fe200078e0219 */
[----:B------:R-:W-:Y:S01]  /*0a50*/  IADD3.X R8, RZ, R17, RZ, P0, !PT ;  /* 0x00000011ff087210 */ /* 0x000fe200007fe4ff */
[----:B------:R2:W-:Y:S01]  /*0a60*/  LDGSTS.E.BYPASS.128 [R83+0x6000], [R18.64] ;  /* 0x0600000012537fae */ /* 0x0005e2000b901c4a */
[----:B------:R-:W-:-:S02]  /*0a70*/  IADD3 R7, P1, R18, 0x180, RZ ;  /* 0x0000018012077810 */ /* 0x000fc40007f3e0ff */
[----:B------:R-:W-:Y:S01]  /*0a80*/  IADD3 R9, P0, R20, 0x180, RZ ;  /* 0x0000018014097810 */ /* 0x000fe20007f1e0ff */
[----:B------:R3:W-:Y:S01]  /*0a90*/  LDGSTS.E.BYPASS.128 [R81+0x6000], [R20.64] ;  /* 0x0600000014517fae */ /* 0x0007e2000b901c4a */
[----:B------:R-:W-:Y:S02]  /*0aa0*/  IADD3.X R10, RZ, R19, RZ, P1, !PT ;  /* 0x00000013ff0a7210 */ /* 0x000fe40000ffe4ff */
[----:B------:R-:W-:Y:S01]  /*0ab0*/  IADD3.X R12, RZ, R21, RZ, P0, !PT ;  /* 0x00000015ff0c7210 */ /* 0x000fe200007fe4ff */
[----:B------:R4:W-:Y:S01]  /*0ac0*/  LDGSTS.E.BYPASS.128 [R80+0x6000], [R22.64] ;  /* 0x0600000016507fae */ /* 0x0009e2000b901c4a */
[----:B------:R-:W-:Y:S02]  /*0ad0*/  IADD3 R11, P1, R22, 0x180, RZ ;  /* 0x00000180160b7810 */ /* 0x000fe40007f3e0ff */
[----:B------:R-:W-:Y:S01]  /*0ae0*/  IADD3 R13, P0, R24, 0x180, RZ ;  /* 0x00000180180d7810 */ /* 0x000fe20007f1e0ff */
[----:B------:R1:W-:Y:S01]  /*0af0*/  LDGSTS.E.BYPASS.128 [R79+0x6000], [R24.64] ;  /* 0x06000000184f7fae */ /* 0x0003e2000b901c4a */
[----:B------:R-:W-:-:S02]  /*0b00*/  IADD3 R76, -R41, 0x50, RZ ;  /* 0x00000050294c7810 */ /* 0x000fc40007ffe1ff */
[C---:B------:R-:W-:Y:S01]  /*0b10*/  LOP3.LUT R78, R77.reuse, 0xf80, RZ, 0xc0, !PT ;  /* 0x00000f804d4e7812 */ /* 0x040fe200078ec0ff */
[----:B------:R-:W0:Y:S01]  /*0b20*/  LDGDEPBAR ;  /* 0x00000000000079af */ /* 0x000e220000000000 */
[----:B------:R-:W-:Y:S02]  /*0b30*/  MOV R0, 0x2 ;  /* 0x0000000200007802 */ /* 0x000fe40000000f00 */
[----:B------:R-:W-:Y:S01]  /*0b40*/  LOP3.LUT R77, R77, 0x7c, RZ, 0xc0, !PT ;  /* 0x0000007c4d4d7812 */ /* 0x000fe200078ec0ff */
[----:B------:R-:W-:Y:S06]  /*0b50*/  BAR.SYNC 0x0 ;  /* 0x0000000000007b1d */ /* 0x000fec0000000000 */
[----:B------:R-:W-:Y:S01]  /*0b60*/  @!PT LDS RZ, [RZ] ;  /* 0x00000000fffff984 */ /* 0x000fe20000000800 */
[----:B------:R-:W-:Y:S01]  /*0b70*/  @!PT LDS RZ, [RZ] ;  /* 0x00000000fffff984 */ /* 0x000fe20000000800 */
[----:B------:R-:W-:Y:S01]  /*0b80*/  @!PT LDS RZ, [RZ] ;  /* 0x00000000fffff984 */ /* 0x000fe20000000800 */
[----:B------:R1:W-:Y:S01]  /*0b90*/  LDGSTS.E.BYPASS.128 [R83+0x2000], [R14.64+0x80] ;  /* 0x020000800e537fae */ /* 0x0003e2000b901c4a */
[----:B------:R-:W-:-:S03]  /*0ba0*/  IMNMX.U32 R76, R76, 0x50, PT ;  /* 0x000000504c4c7817 */ /* 0x000fc60003800000 */
[----:B------:R2:W-:Y:S04]  /*0bb0*/  LDGSTS.E.BYPASS.128 [R81+0x2000], [R16.64+0x80] ;  /* 0x0200008010517fae */ /* 0x0005e8000b901c4a */
[----:B------:R-:W0:Y:S04]  /*0bc0*/  LDGDEPBAR ;  /* 0x00000000000079af */ /* 0x000e280000000000 */
[----:B------:R2:W-:Y:S04]  /*0bd0*/  LDGSTS.E.BYPASS.128 [R83+0xa000], [R18.64+0x80] ;  /* 0x0a00008012537fae */ /* 0x0005e8000b901c4a */
[----:B------:R3:W-:Y:S04]  /*0be0*/  LDGSTS.E.BYPASS.128 [R81+0xa000], [R20.64+0x80] ;  /* 0x0a00008014517fae */ /* 0x0007e8000b901c4a */
[----:B------:R4:W-:Y:S04]  /*0bf0*/  LDGSTS.E.BYPASS.128 [R80+0xa000], [R22.64+0x80] ;  /* 0x0a00008016507fae */ /* 0x0009e8000b901c4a */
[----:B------:R1:W-:Y:S04]  /*0c00*/  LDGSTS.E.BYPASS.128 [R79+0xa000], [R24.64+0x80] ;  /* 0x0a000080184f7fae */ /* 0x0003e8000b901c4a */
[----:B------:R-:W0:Y:S04]  /*0c10*/  LDGDEPBAR ;  /* 0x00000000000079af */ /* 0x000e280000000000 */
[----:B------:R-:W-:Y:S06]  /*0c20*/  BAR.SYNC 0x0 ;  /* 0x0000000000007b1d */ /* 0x000fec0000000000 */
[----:B------:R-:W-:Y:S01]  /*0c30*/  @!PT LDS RZ, [RZ] ;  /* 0x00000000fffff984 */ /* 0x000fe20000000800 */
[----:B------:R-:W-:Y:S01]  /*0c40*/  @!PT LDS RZ, [RZ] ;  /* 0x00000000fffff984 */ /* 0x000fe20000000800 */
[----:B------:R-:W-:Y:S01]  /*0c50*/  @!PT LDS RZ, [RZ] ;  /* 0x00000000fffff984 */ /* 0x000fe20000000800 */
[----:B------:R1:W-:Y:S04]  /*0c60*/  LDGSTS.E.BYPASS.128 [R83+0x4000], [R14.64+0x100] ;  /* 0x040001000e537fae */ /* 0x0003e8000b901c4a */
[----:B------:R2:W-:Y:S04]  /*0c70*/  LDGSTS.E.BYPASS.128 [R81+0x4000], [R16.64+0x100] ;  /* 0x0400010010517fae */ /* 0x0005e8000b901c4a */
[----:B------:R-:W0:Y:S04]  /*0c80*/  LDGDEPBAR ;  /* 0x00000000000079af */ /* 0x000e280000000000 */
[----:B------:R2:W-:Y:S01]  /*0c90*/  LDGSTS.E.BYPASS.128 [R83+0xe000], [R18.64+0x100] ;  /* 0x0e00010012537fae */ /* 0x0005e2000b901c4a */
[----:B-1----:R-:W-:-:S02]  /*0ca0*/  IADD3.X R14, RZ, R23, RZ, P1, !PT ;  /* 0x00000017ff0e7210 */ /* 0x002fc40000ffe4ff */
[----:B------:R-:W-:Y:S01]  /*0cb0*/  IADD3.X R15, RZ, R25, RZ, P0, !PT ;  /* 0x00000019ff0f7210 */ /* 0x000fe200007fe4ff */
[----:B------:R3:W-:Y:S04]  /*0cc0*/  LDGSTS.E.BYPASS.128 [R81+0xe000], [R20.64+0x100] ;  /* 0x0e00010014517fae */ /* 0x0007e8000b901c4a */
[----:B------:R4:W-:Y:S04]  /*0cd0*/  LDGSTS.E.BYPASS.128 [R80+0xe000], [R22.64+0x100] ;  /* 0x0e00010016507fae */ /* 0x0009e8000b901c4a */
[----:B------:R1:W-:Y:S04]  /*0ce0*/  LDGSTS.E.BYPASS.128 [R79+0xe000], [R24.64+0x100] ;  /* 0x0e000100184f7fae */ /* 0x0003e8000b901c4a */
[----:B------:R-:W0:Y:S01]  /*0cf0*/  LDGDEPBAR ;  /* 0x00000000000079af */ /* 0x000e220000000000 */
[----:B---3--:R-:W-:Y:S01]  /*0d00*/  CS2R R20, SRZ ;  /* 0x0000000000147805 */ /* 0x008fe2000001ff00 */
[----:B----4-:R-:W-:Y:S01]  /*0d10*/  CS2R R22, SRZ ;  /* 0x0000000000167805 */ /* 0x010fe2000001ff00 */
[----:B-1----:R-:W-:Y:S01]  /*0d20*/  CS2R R24, SRZ ;  /* 0x0000000000187805 */ /* 0x002fe2000001ff00 */
[----:B------:R-:W-:-:S04]  /*0d30*/  DEPBAR.LE SB0, 0x4 ;  /* 0x000081000000791a */ /* 0x000fc80000000000 */
[----:B--2---:R-:W-:Y:S06]  /*0d40*/  BAR.SYNC 0x0 ;  /* 0x0000000000007b1d */ /* 0x004fec0000000000 */
.L_x_1:
[----:B------:R-:W-:Y:S01]  /*0d50*/  LEA R84, R77, UR8, 0x7 ;  /* 0x000000084d547c11 */ /* 0x000fe2000f8e38ff */
[----:B------:R-:W-:Y:S01]  /*0d60*/  LDS.128 R16, [R78.X4+UR5] ;  /* 0x000000054e107984 */ /* 0x000fe20008004c00 */
[----:B------:R-:W-:Y:S01]  /*0d70*/  IADD3 R0, R0, 0x1, RZ ;  /* 0x0000000100007810 */ /* 0x000fe20007ffe0ff */
[----:B------:R-:W-:Y:S01]  /*0d80*/  UIADD3 UR4, UR4, 0x1, URZ ;  /* 0x0000000104047890 */ /* 0x000fe2000fffe03f */
[----:B------:R-:W-:Y:S01]  /*0d90*/  IADD3 R82, R82, 0x20, RZ ;  /* 0x0000002052527810 */ /* 0x000fe20007ffe0ff */
[----:B------:R-:W1:Y:S01]  /*0da0*/  LDS.128 R48, [R84+0x80] ;  /* 0x0000800054307984 */ /* 0x000e620000000c00 */
[C---:B------:R-:W-:Y:S01]  /*0db0*/  ISETP.GE.AND P1, PT, R0.reuse, 0x3, PT ;  /* 0x000000030000780c */ /* 0x040fe20003f26270 */
[----:B------:R-:W-:Y:S02]  /*0dc0*/  UISETP.GE.AND UP0, UPT, UR4, 0x3, UPT ;  /* 0x000000030400788c */ /* 0x000fe4000bf06270 */
[----:B------:R-:W2:Y:S01]  /*0dd0*/  LDS.128 R52, [R84+0x100] ;  /* 0x0001000054347984 */ /* 0x000ea20000000c00 */
[----:B------:R-:W-:Y:S01]  /*0de0*/  SEL R0, R0, RZ, !P1 ;  /* 0x000000ff00007207 */ /* 0x000fe20004800000 */
[----:B------:R-:W-:-:S02]  /*0df0*/  USEL UR4, UR4, URZ, !UP0 ;  /* 0x0000003f04047287 */ /* 0x000fc4000c000000 */
[----:B------:R-:W3:Y:S02]  /*0e00*/  LDS.128 R40, [R84] ;  /* 0x0000000054287984 */ /* 0x000ee40000000c00 */
[----:B------:R-:W-:Y:S02]  /*0e10*/  ULEA UR8, UR4, 0x6000, 0xe ;  /* 0x0000600004087891 */ /* 0x000fe4000f8e703f */
[----:B------:R-:W4:Y:S04]  /*0e20*/  LDS.128 R64, [R84+0x180] ;  /* 0x0001800054407984 */ /* 0x000f280000000c00 */
[----:B------:R-:W4:Y:S04]  /*0e30*/  LDS.128 R68, [R78.X4+UR5+0x80] ;  /* 0x000080054e447984 */ /* 0x000f280008004c00 */
[----:B------:R-:W4:Y:S01]  /*0e40*/  LDS.128 R56, [R78.X4+UR5+0x100] ;  /* 0x000100054e387984 */ /* 0x000f220008004c00 */
[C---:B-1----:R-:W-:Y:S01]  /*0e50*/  FFMA R86, R16.reuse, R48, R73 ;  /* 0x0000003010567223 */ /* 0x042fe20000000049 */
[----:B--2---:R-:W-:-:S03]  /*0e60*/  FFMA R74, R16, R52, R74 ;  /* 0x00000034104a7223 */ /* 0x004fc6000000004a */
[C---:B------:R-:W-:Y:S01]  /*0e70*/  FFMA R87, R17.reuse, R49, R86 ;  /* 0x0000003111577223 */ /* 0x040fe20000000056 */
[----:B---3--:R-:W-:Y:S01]  /*0e80*/  FFMA R72, R16, R40, R72 ;  /* 0x0000002810487223 */ /* 0x008fe20000000048 */
[C---:B------:R-:W-:Y:S02]  /*0e90*/  FFMA R85, R17.reuse, R53, R74 ;  /* 0x0000003511557223 */ /* 0x040fe4000000004a */
[----:B------:R-:W-:Y:S01]  /*0ea0*/  FFMA R86, R18, R50, R87 ;  /* 0x0000003212567223 */ /* 0x000fe20000000057 */
[----:B----4-:R-:W-:Y:S01]  /*0eb0*/  FFMA R16, R16, R64, R75 ;  /* 0x0000004010107223 */ /* 0x010fe2000000004b */
[C---:B------:R-:W-:Y:S01]  /*0ec0*/  FFMA R89, R17.reuse, R41, R72 ;  /* 0x0000002911597223 */ /* 0x040fe20000000048 */
[C---:B------:R-:W-:Y:S01]  /*0ed0*/  FFMA R88, R18.reuse, R54, R85 ;  /* 0x0000003612587223 */ /* 0x040fe20000000055 */
[----:B------:R-:W1:Y:S01]  /*0ee0*/  LDS.128 R72, [R78.X4+UR5+0x180] ;  /* 0x000180054e487984 */ /* 0x000e620008004c00 */
[----:B------:R-:W-:Y:S01]  /*0ef0*/  FFMA R17, R17, R65, R16 ;  /* 0x0000004111117223 */ /* 0x000fe20000000010 */
[C---:B------:R-:W-:Y:S01]  /*0f00*/  FFMA R16, R18.reuse, R42, R89 ;  /* 0x0000002a12107223 */ /* 0x040fe20000000059 */
[C---:B------:R-:W-:Y:S01]  /*0f10*/  FFMA R87, R19.reuse, R51, R86 ;  /* 0x0000003313577223 */ /* 0x040fe20000000056 */
[C---:B------:R-:W-:Y:S01]  /*0f20*/  FFMA R89, R19.reuse, R55, R88 ;  /* 0x0000003713597223 */ /* 0x040fe20000000058 */
[----:B------:R-:W-:Y:S01]  /*0f30*/  FFMA R18, R18, R66, R17 ;  /* 0x0000004212127223 */ /* 0x000fe20000000011 */
[C---:B------:R-:W-:Y:S01]  /*0f40*/  FFMA R85, R19.reuse, R43, R16 ;  /* 0x0000002b13557223 */ /* 0x040fe20000000010 */
[C---:B------:R-:W-:Y:S01]  /*0f50*/  FFMA R16, R68.reuse, R48, R61 ;  /* 0x0000003044107223 */ /* 0x040fe2000000003d */
[C---:B------:R-:W-:Y:S01]  /*0f60*/  FFMA R62, R68.reuse, R52, R62 ;  /* 0x00000034443e7223 */ /* 0x040fe2000000003e */
[----:B------:R-:W-:Y:S01]  /*0f70*/  FFMA R91, R19, R67, R18 ;  /* 0x00000043135b7223 */ /* 0x000fe20000000012 */
[C---:B------:R-:W-:Y:S01]  /*0f80*/  FFMA R18, R68.reuse, R64, R63 ;  /* 0x0000004044127223 */ /* 0x040fe2000000003f */
[C---:B------:R-:W-:Y:S01]  /*0f90*/  FFMA R93, R69.reuse, R49, R16 ;  /* 0x00000031455d7223 */ /* 0x040fe20000000010 */
[-C--:B------:R-:W-:Y:S01]  /*0fa0*/  FFMA R60, R68, R40.reuse, R60 ;  /* 0x00000028443c7223 */ /* 0x080fe2000000003c */
[C---:B------:R-:W-:Y:S01]  /*0fb0*/  FFMA R63, R69.reuse, R53, R62 ;  /* 0x00000035453f7223 */ /* 0x040fe2000000003e */
[C---:B------:R-:W-:Y:S01]  /*0fc0*/  FFMA R61, R69.reuse, R65, R18 ;  /* 0x00000041453d7223 */ /* 0x040fe20000000012 */
[----:B------:R-:W-:Y:S01]  /*0fd0*/  FFMA R36, R56, R40, R36 ;  /* 0x0000002838247223 */ /* 0x000fe20000000024 */
[----:B------:R-:W2:Y:S01]  /*0fe0*/  LDS.128 R16, [R78.X4+UR5+0x1000] ;  /* 0x001000054e107984 */ /* 0x000ea20008004c00 */
        /* <DEDUP_REMOVED lines=8> */
[C---:B------:R-:W-:Y:S01]  /*1070*/  FFMA R62, R56.reuse, R64, R39 ;  /* 0x00000040383e7223 */ /* 0x040fe20000000027 */
[----:B------:R-:W-:Y:S01]  /*1080*/  FFMA R38, R56, R48, R37 ;  /* 0x0000003038267223 */ /* 0x000fe20000000025 */
[----:B------:R-:W-:Y:S01]  /*1090*/  FFMA R97, R71, R67, R68 ;  /* 0x0000004347617223 */ /* 0x000fe20000000044 */
[C---:B------:R-:W-:Y:S01]  /*10a0*/  FFMA R63, R57.reuse, R53, R60 ;  /* 0x00000035393f7223 */ /* 0x040fe2000000003c */
[C---:B------:R-:W-:Y:S01]  /*10b0*/  FFMA R61, R57.reuse, R65, R62 ;  /* 0x00000041393d7223 */ /* 0x040fe2000000003e */
[C---:B------:R-:W-:Y:S01]  /*10c0*/  FFMA R69, R57.reuse, R49, R38 ;  /* 0x0000003139457223 */ /* 0x040fe20000000026 */
[----:B------:R-:W-:Y:S01]  /*10d0*/  FFMA R57, R57, R41, R36 ;  /* 0x0000002939397223 */ /* 0x000fe20000000024 */
[C---:B------:R-:W-:Y:S01]  /*10e0*/  FFMA R60, R58.reuse, R54, R63 ;  /* 0x000000363a3c7223 */ /* 0x040fe2000000003f */
[----:B------:R-:W3:Y:S01]  /*10f0*/  LDS.128 R36, [R78.X4+UR5+0x1080] ;  /* 0x001080054e247984 */ /* 0x000ee20008004c00 */
[C---:B------:R-:W-:Y:S01]  /*1100*/  FFMA R56, R58.reuse, R50, R69 ;  /* 0x000000323a387223 */ /* 0x040fe20000000045 */
[C---:B------:R-:W-:Y:S01]  /*1110*/  FFMA R62, R58.reuse, R66, R61 ;  /* 0x000000423a3e7223 */ /* 0x040fe2000000003d */
[----:B------:R-:W-:Y:S01]  /*1120*/  FFMA R58, R58, R42, R57 ;  /* 0x0000002a3a3a7223 */ /* 0x000fe20000000039 */
[C---:B------:R-:W-:Y:S01]  /*1130*/  FFMA R105, R59.reuse, R55, R60 ;  /* 0x000000373b697223 */ /* 0x040fe2000000003c */
[C---:B------:R-:W-:Y:S01]  /*1140*/  FFMA R103, R59.reuse, R51, R56 ;  /* 0x000000333b677223 */ /* 0x040fe20000000038 */
[----:B------:R-:W-:Y:S01]  /*1150*/  FFMA R107, R59, R67, R62 ;  /* 0x000000433b6b7223 */ /* 0x000fe2000000003e */
[C---:B-1----:R-:W-:Y:S01]  /*1160*/  FFMA R32, R72.reuse, R40, R32 ;  /* 0x0000002848207223 */ /* 0x042fe20000000020 */
[C---:B------:R-:W-:Y:S01]  /*1170*/  FFMA R56, R72.reuse, R64, R35 ;  /* 0x0000004048387223 */ /* 0x040fe20000000023 */
[C---:B------:R-:W-:Y:S01]  /*1180*/  FFMA R34, R72.reuse, R52, R34 ;  /* 0x0000003448227223 */ /* 0x040fe20000000022 */
[----:B------:R-:W-:Y:S01]  /*1190*/  FFMA R72, R72, R48, R33 ;  /* 0x0000003048487223 */ /* 0x000fe20000000021 */
        /* <DEDUP_REMOVED lines=8> */
[----:B------:R-:W1:Y:S01]  /*1220*/  LDS.128 R32, [R78.X4+UR5+0x1100] ;  /* 0x001100054e207984 */ /* 0x000e620008004c00 */
[C---:B------:R-:W-:Y:S01]  /*1230*/  FFMA R119, R75.reuse, R43, R56 ;  /* 0x0000002b4b777223 */ /* 0x040fe20000000038 */
[----:B------:R-:W-:Y:S01]  /*1240*/  FFMA R117, R75, R67, R60 ;  /* 0x000000434b757223 */ /* 0x000fe2000000003c */
[----:B------:R-:W-:Y:S01]  /*1250*/  FFMA R74, R74, R50, R73 ;  /* 0x000000324a4a7223 */ /* 0x000fe20000000049 */
[C---:B--2---:R-:W-:Y:S01]  /*1260*/  FFMA R56, R16.reuse, R64, R27 ;  /* 0x0000004010387223 */ /* 0x044fe2000000001b */
        /* <DEDUP_REMOVED lines=10> */
[----:B------:R-:W2:Y:S01]  /*1310*/  LDS.128 R24, [R78.X4+UR5+0x1180] ;  /* 0x001180054e187984 */ /* 0x000ea20008004c00 */
[----:B------:R-:W-:Y:S01]  /*1320*/  FFMA R18, R18, R50, R17 ;  /* 0x0000003212127223 */ /* 0x000fe20000000011 */
[C---:B------:R-:W-:Y:S01]  /*1330*/  FFMA R123, R19.reuse, R55, R16 ;  /* 0x00000037137b7223 */ /* 0x040fe20000000010 */
[C---:B------:R-:W-:Y:S01]  /*1340*/  FFMA R125, R19.reuse, R67, R56 ;  /* 0x00000043137d7223 */ /* 0x040fe20000000038 */
[C---:B------:R-:W-:Y:S01]  /*1350*/  FFMA R72, R19.reuse, R43, R72 ;  /* 0x0000002b13487223 */ /* 0x040fe20000000048 */
[-C--:B------:R-:W-:Y:S01]  /*1360*/  FFMA R121, R19, R51.reuse, R18 ;  /* 0x0000003313797223 */ /* 0x080fe20000000012 */
[C---:B---3--:R-:W-:Y:S01]  /*1370*/  FFMA R20, R36.reuse, R40, R20 ;  /* 0x0000002824147223 */ /* 0x048fe20000000014 */
        /* <DEDUP_REMOVED lines=11> */
[----:B------:R-:W-:Y:S01]  /*1430*/  LDS.128 R16, [R78.X4+UR5+0x10] ;  /* 0x000010054e107984 */ /* 0x000fe20008004c00 */
[----:B------:R-:W-:Y:S01]  /*1440*/  FFMA R99, R71, R43, R70 ;  /* 0x0000002b47637223 */ /* 0x000fe20000000046 */
[----:B------:R-:W-:Y:S01]  /*1450*/  FFMA R37, R37, R65, R36 ;  /* 0x0000004125257223 */ /* 0x000fe20000000024 */
[C---:B------:R-:W-:Y:S01]  /*1460*/  FFMA R86, R39.reuse, R55, R86 ;  /* 0x0000003727567223 */ /* 0x040fe20000000056 */
[----:B------:R-:W3:Y:S01]  /*1470*/  LDS.128 R20, [R84+0x90] ;  /* 0x0000900054147984 */ /* 0x000ee20000000c00 */
[C---:B------:R-:W-:Y:S01]  /*1480*/  FFMA R74, R39.reuse, R51, R74 ;  /* 0x00000033274a7223 */ /* 0x040fe2000000004a */
[----:B------:R-:W-:Y:S01]  /*1490*/  FFMA R88, R38, R66, R37 ;  /* 0x0000004226587223 */ /* 0x000fe20000000025 */
[C---:B-1----:R-:W-:Y:S01]  /*14a0*/  FFMA R38, R32.reuse, R64, R47 ;  /* 0x0000004020267223 */ /* 0x042fe2000000002f */
[----:B------:R-:W1:Y:S01]  /*14b0*/  LDS.128 R56, [R84+0x110] ;  /* 0x0001100054387984 */ /* 0x000e620000000c00 */
[C---:B------:R-:W-:Y:S01]  /*14c0*/  FFMA R36, R32.reuse, R48, R45 ;  /* 0x0000003020247223 */ /* 0x040fe2000000002d */
[C---:B------:R-:W-:Y:S01]  /*14d0*/  FFMA R88, R39.reuse, R67, R88 ;  /* 0x0000004327587223 */ /* 0x040fe20000000058 */
[----:B------:R-:W-:Y:S01]  /*14e0*/  FFMA R90, R39, R43, R90 ;  /* 0x0000002b275a7223 */ /* 0x000fe2000000005a */
[----:B------:R-:W4:Y:S01]  /*14f0*/  LDS.128 R60, [R84+0x10] ;  /* 0x00001000543c7984 */ /* 0x000f220000000c00 */
[C---:B------:R-:W-:Y:S01]  /*1500*/  FFMA R45, R33.reuse, R65, R38 ;  /* 0x00000041212d7223 */ /* 0x040fe20000000026 */
[----:B------:R-:W-:Y:S01]  /*1510*/  FFMA R73, R33, R49, R36 ;  /* 0x0000003121497223 */ /* 0x000fe20000000024 */
[C---:B------:R-:W-:Y:S01]  /*1520*/  FFMA R46, R32.reuse, R52, R46 ;  /* 0x00000034202e7223 */ /* 0x040fe2000000002e */
[----:B------:R-:W4:Y:S01]  /*1530*/  LDS.128 R68, [R84+0x190] ;  /* 0x0001900054447984 */ /* 0x000f220000000c00 */
[----:B------:R-:W-:-:S02]  /*1540*/  FFMA R32, R32, R40, R44 ;  /* 0x0000002820207223 */ /* 0x000fc4000000002c */
[C---:B------:R-:W-:Y:S01]  /*1550*/  FFMA R47, R33.reuse, R53, R46 ;  /* 0x00000035212f7223 */ /* 0x040fe2000000002e */
[----:B------:R-:W4:Y:S01]  /*1560*/  LDS.128 R36, [R78.X4+UR5+0x90] ;  /* 0x000090054e247984 */ /* 0x000f220008004c00 */
[----:B------:R-:W-:Y:S01]  /*1570*/  FFMA R33, R33, R41, R32 ;  /* 0x0000002921217223 */ /* 0x000fe20000000020 */
[C---:B--2---:R-:W-:Y:S01]  /*1580*/  FFMA R30, R24.reuse, R52, R30 ;  /* 0x00000034181e7223 */ /* 0x044fe2000000001e */
[C---:B------:R-:W-:Y:S01]  /*1590*/  FFMA R48, R24.reuse, R48, R29 ;  /* 0x0000003018307223 */ /* 0x040fe2000000001d */
[C---:B------:R-:W-:Y:S01]  /*15a0*/  FFMA R64, R24.reuse, R64, R31 ;  /* 0x0000004018407223 */ /* 0x040fe2000000001f */
[----:B------:R-:W-:Y:S01]  /*15b0*/  FFMA R24, R24, R40, R28 ;  /* 0x0000002818187223 */ /* 0x000fe2000000001c */
[C---:B------:R-:W-:Y:S01]  /*15c0*/  FFMA R53, R25.reuse, R53, R30 ;  /* 0x0000003519357223 */ /* 0x040fe2000000001e */
[C---:B------:R-:W-:Y:S01]  /*15d0*/  FFMA R49, R25.reuse, R49, R48 ;  /* 0x0000003119317223 */ /* 0x040fe20000000030 */
[----:B------:R-:W2:Y:S01]  /*15e0*/  LDS.128 R28, [R78.X4+UR5+0x110] ;  /* 0x000110054e1c7984 */ /* 0x000ea20008004c00 */
[C---:B------:R-:W-:Y:S01]  /*15f0*/  FFMA R65, R25.reuse, R65, R64 ;  /* 0x0000004119417223 */ /* 0x040fe20000000040 */
[----:B------:R-:W-:Y:S01]  /*1600*/  FFMA R25, R25, R41, R24 ;  /* 0x0000002919197223 */ /* 0x000fe20000000018 */
[C---:B------:R-:W-:Y:S01]  /*1610*/  FFMA R46, R34.reuse, R66, R45 ;  /* 0x00000042222e7223 */ /* 0x040fe2000000002d */
[C---:B------:R-:W-:Y:S01]  /*1620*/  FFMA R44, R34.reuse, R54, R47 ;  /* 0x00000036222c7223 */ /* 0x040fe2000000002f */
[-C--:B------:R-:W-:Y:S01]  /*1630*/  FFMA R32, R34, R50.reuse, R73 ;  /* 0x0000003222207223 */ /* 0x080fe20000000049 */
[C---:B------:R-:W-:Y:S01]  /*1640*/  FFMA R50, R26.reuse, R50, R49 ;  /* 0x000000321a327223 */ /* 0x040fe20000000031 */
[C---:B------:R-:W-:Y:S01]  /*1650*/  FFMA R66, R26.reuse, R66, R65 ;  /* 0x000000421a427223 */ /* 0x040fe20000000041 */
[C---:B------:R-:W-:Y:S01]  /*1660*/  FFMA R54, R26.reuse, R54, R53 ;  /* 0x000000361a367223 */ /* 0x040fe20000000035 */
[-C--:B------:R-:W-:Y:S01]  /*1670*/  FFMA R26, R26, R42.reuse, R25 ;  /* 0x0000002a1a1a7223 */ /* 0x080fe20000000019 */
[----:B------:R-:W-:Y:S01]  /*1680*/  FFMA R34, R34, R42, R33 ;  /* 0x0000002a22227223 */ /* 0x000fe20000000021 */
[C---:B------:R-:W-:Y:S01]  /*1690*/  FFMA R73, R35.reuse, R51, R32 ;  /* 0x0000003323497223 */ /* 0x040fe20000000020 */
[----:B------:R-:W-:Y:S01]  /*16a0*/  FFMA R101, R35, R67, R46 ;  /* 0x0000004323657223 */ /* 0x000fe2000000002e */
[----:B------:R-:W-:Y:S01]  /*16b0*/  FFMA R65, R27, R43, R26 ;  /* 0x0000002b1b417223 */ /* 0x000fe2000000001a */
[C---:B------:R-:W-:Y:S01]  /*16c0*/  FFMA R75, R35.reuse, R55, R44 ;  /* 0x00000037234b7223 */ /* 0x040fe2000000002c */
[----:B------:R-:W-:Y:S01]  /*16d0*/  FFMA R109, R35, R43, R34 ;  /* 0x0000002b236d7223 */ /* 0x000fe20000000022 */
[C---:B---3--:R-:W-:Y:S01]  /*16e0*/  FFMA R26, R16.reuse, R20, R87 ;  /* 0x00000014101a7223 */ /* 0x048fe20000000057 */
[C---:B------:R-:W-:Y:S01]  /*16f0*/  FFMA R67, R27.reuse, R67, R66 ;  /* 0x000000431b437223 */ /* 0x040fe20000000042 */
[C---:B------:R-:W-:Y:S01]  /*1700*/  FFMA R55, R27.reuse, R55, R54 ;  /* 0x000000371b377223 */ /* 0x040fe20000000036 */
[----:B------:R-:W-:Y:S01]  /*1710*/  FFMA R53, R27, R51, R50 ;  /* 0x000000331b357223 */ /* 0x000fe20000000032 */
[C---:B-1----:R-:W-:Y:S01]  /*1720*/  FFMA R32, R16.reuse, R56, R89 ;  /* 0x0000003810207223 */ /* 0x042fe20000000059 */
[C---:B------:R-:W-:Y:S01]  /*1730*/  FFMA R35, R17.reuse, R21, R26 ;  /* 0x0000001511237223 */ /* 0x040fe2000000001a */
[----:B------:R-:W-:Y:S01]  /*1740*/  LDS.128 R48, [R78.X4+UR5+0x1110] ;  /* 0x001110054e307984 */ /* 0x000fe20008004c00 */
[----:B----4-:R-:W-:Y:S01]  /*1750*/  FFMA R24, R16, R60, R85 ;  /* 0x0000003c10187223 */ /* 0x010fe20000000055 */
[C---:B------:R-:W-:Y:S01]  /*1760*/  FFMA R33, R17.reuse, R57, R32 ;  /* 0x0000003911217223 */ /* 0x040fe20000000020 */
[----:B------:R-:W-:Y:S01]  /*1770*/  FFMA R32, R18, R22, R35 ;  /* 0x0000001612207223 */ /* 0x000fe20000000023 */
[----:B------:R-:W-:Y:S01]  /*1780*/  LDS.128 R44, [R78.X4+UR5+0x20] ;  /* 0x000020054e2c7984 */ /* 0x000fe20008004c00 */
[----:B------:R-:W-:Y:S01]  /*1790*/  FFMA R16, R16, R68, R91 ;  /* 0x0000004410107223 */ /* 0x000fe2000000005b */
[C---:B------:R-:W-:Y:S01]  /*17a0*/  FFMA R41, R17.reuse, R61, R24 ;  /* 0x0000003d11297223 */ /* 0x040fe20000000018 */
[C---:B------:R-:W-:Y:S01]  /*17b0*/  FFMA R34, R18.reuse, R58, R33 ;  /* 0x0000003a12227223 */ /* 0x040fe20000000021 */
[----:B------:R-:W1:Y:S01]  /*17c0*/  LDS.128 R24, [R78.X4+UR5+0x190] ;  /* 0x000190054e187984 */ /* 0x000e620008004c00 */
[----:B------:R-:W-:Y:S01]  /*17d0*/  FFMA R17, R17, R69, R16 ;  /* 0x0000004511117223 */ /* 0x000fe20000000010 */
[----:B------:R-:W-:Y:S01]  /*17e0*/  FFMA R16, R18, R62, R41 ;  /* 0x0000003e12107223 */ /* 0x000fe20000000029 */
[C---:B------:R-:W-:Y:S01]  /*17f0*/  FFMA R87, R19.reuse, R23, R32 ;  /* 0x0000001713577223 */ /* 0x040fe20000000020 */
[----:B------:R-:W-:Y:S01]  /*1800*/  FFMA R32, R36, R68, R97 ;  /* 0x0000004424207223 */ /* 0x000fe20000000061 */
[----:B------:R-:W-:Y:S01]  /*1810*/  FFMA R18, R18, R70, R17 ;  /* 0x0000004612127223 */ /* 0x000fe20000000011 */
[----:B------:R-:W-:Y:S01]  /*1820*/  FFMA R85, R19, R63, R16 ;  /* 0x0000003f13557223 */ /* 0x000fe20000000010 */
[C---:B------:R-:W-:Y:S01]  /*1830*/  FFMA R16, R36.reuse, R20, R93 ;  /* 0x0000001424107223 */ /* 0x040fe2000000005d */
        /* <DEDUP_REMOVED lines=8> */
[C---:B------:R-:W-:Y:S01]  /*18c0*/  FFMA R36, R38.reuse, R70, R33 ;  /* 0x0000004626247223 */ /* 0x040fe20000000021 */
[----:B------:R-:W3:Y:S01]  /*18d0*/  LDS.128 R16, [R78.X4+UR5+0x1010] ;  /* 0x001010054e107984 */ /* 0x000ee20008004c00 */
[C---:B------:R-:W-:Y:S01]  /*18e0*/  FFMA R34, R38.reuse, R58, R35 ;  /* 0x0000003a26227223 */ /* 0x040fe20000000023 */
[C---:B------:R-:W-:Y:S01]  /*18f0*/  FFMA R32, R38.reuse, R22, R41 ;  /* 0x0000001626207223 */ /* 0x040fe20000000029 */
[C---:B------:R-:W-:Y:S01]  /*1900*/  FFMA R97, R39.reuse, R71, R36 ;  /* 0x0000004727617223 */ /* 0x040fe20000000024 */
        /* <DEDUP_REMOVED lines=19> */
[C---:B-1----:R-:W-:Y:S01]  /*1a40*/  FFMA R32, R24.reuse, R68, R117 ;  /* 0x0000004418207223 */ /* 0x042fe20000000075 */
[C---:B------:R-:W-:Y:S01]  /*1a50*/  FFMA R103, R31.reuse, R23, R28 ;  /* 0x000000171f677223 */ /* 0x040fe2000000001c */
[----:B------:R-:W-:Y:S01]  /*1a60*/  FFMA R111, R31, R63, R30 ;  /* 0x0000003f1f6f7223 */ /* 0x000fe2000000001e */
        /* <DEDUP_REMOVED lines=15> */
[C---:B---3--:R-:W-:Y:S01]  /*1b60*/  FFMA R72, R16.reuse, R60, R72 ;  /* 0x0000003c10487223 */ /* 0x048fe20000000048 */
[C---:B------:R-:W-:Y:S01]  /*1b70*/  FFMA R26, R16.reuse, R68, R125 ;  /* 0x00000044101a7223 */ /* 0x040fe2000000007d */
[C---:B------:R-:W-:Y:S01]  /*1b80*/  FFMA R24, R16.reuse, R56, R123 ;  /* 0x0000003810187223 */ /* 0x040fe2000000007b */
[----:B------:R-:W-:Y:S01]  /*1b90*/  FFMA R16, R16, R20, R121 ;  /* 0x0000001410107223 */ /* 0x000fe20000000079 */
[C---:B------:R-:W-:Y:S01]  /*1ba0*/  FFMA R29, R17.reuse, R61, R72 ;  /* 0x0000003d111d7223 */ /* 0x040fe20000000048 */
[C---:B------:R-:W-:Y:S01]  /*1bb0*/  FFMA R25, R17.reuse, R69, R26 ;  /* 0x0000004511197223 */ /* 0x040fe2000000001a */
[C---:B------:R-:W-:Y:S01]  /*1bc0*/  FFMA R27, R17.reuse, R57, R24 ;  /* 0x00000039111b7223 */ /* 0x040fe20000000018 */
[----:B------:R-:W-:Y:S01]  /*1bd0*/  FFMA R17, R17, R21, R16 ;  /* 0x0000001511117223 */ /* 0x000fe20000000010 */
[----:B------:R-:W1:Y:S01]  /*1be0*/  LDS.128 R40, [R78.X4+UR5+0x1190] ;  /* 0x001190054e287984 */ /* 0x000e620008004c00 */
[C---:B------:R-:W-:Y:S01]  /*1bf0*/  FFMA R64, R18.reuse, R62, R29 ;  /* 0x0000003e12407223 */ /* 0x040fe2000000001d */
[C---:B------:R-:W-:Y:S01]  /*1c00*/  FFMA R24, R18.reuse, R70, R25 ;  /* 0x0000004612187223 */ /* 0x040fe20000000019 */
[C---:B------:R-:W-:Y:S01]  /*1c10*/  FFMA R16, R18.reuse, R58, R27 ;  /* 0x0000003a12107223 */ /* 0x040fe2000000001b */
[----:B------:R-:W-:Y:S01]  /*1c20*/  FFMA R18, R18, R22, R17 ;  /* 0x0000001612127223 */ /* 0x000fe20000000011 */
[C---:B--2---:R-:W-:Y:S01]  /*1c30*/  FFMA R74, R36.reuse, R20, R74 ;  /* 0x00000014244a7223 */ /* 0x044fe2000000004a */
[C---:B------:R-:W-:Y:S01]  /*1c40*/  FFMA R86, R36.reuse, R56, R86 ;  /* 0x0000003824567223 */ /* 0x040fe20000000056 */
        /* <DEDUP_REMOVED lines=11> */
[----:B------:R-:W2:Y:S01]  /*1d00*/  LDS.128 R28, [R84+0x20] ;  /* 0x00002000541c7984 */ /* 0x000ea20000000c00 */
[----:B------:R-:W-:Y:S01]  /*1d10*/  FFMA R37, R37, R69, R88 ;  /* 0x0000004525257223 */ /* 0x000fe20000000058 */
[----:B------:R-:W-:Y:S01]  /*1d20*/  FFMA R86, R38, R62, R25 ;  /* 0x0000003e26567223 */ /* 0x000fe20000000019 */
[----:B------:R-:W-:Y:S01]  /*1d30*/  FFMA R36, R48, R20, R73 ;  /* 0x0000001430247223 */ /* 0x000fe20000000049 */
[----:B------:R-:W3:Y:S01]  /*1d40*/  LDS.128 R16, [R84+0xa0] ;  /* 0x0000a00054107984 */ /* 0x000ee20000000c00 */
[----:B------:R-:W-:Y:S01]  /*1d50*/  FFMA R74, R38, R70, R37 ;  /* 0x00000046264a7223 */ /* 0x000fe20000000025 */
[C---:B------:R-:W-:Y:S01]  /*1d60*/  FFMA R38, R48.reuse, R56, R75 ;  /* 0x0000003830267223 */ /* 0x040fe2000000004b */
[C---:B------:R-:W-:Y:S01]  /*1d70*/  FFMA R52, R48.reuse, R68, R101 ;  /* 0x0000004430347223 */ /* 0x040fe20000000065 */
[----:B------:R-:W4:Y:S01]  /*1d80*/  LDS.128 R24, [R84+0x120] ;  /* 0x0001200054187984 */ /* 0x000f220000000c00 */
[C---:B------:R-:W-:Y:S01]  /*1d90*/  FFMA R74, R39.reuse, R71, R74 ;  /* 0x00000047274a7223 */ /* 0x040fe2000000004a */
[C---:B------:R-:W-:Y:S01]  /*1da0*/  FFMA R72, R39.reuse, R59, R72 ;  /* 0x0000003b27487223 */ /* 0x040fe20000000048 */
[C---:B------:R-:W-:Y:S01]  /*1db0*/  FFMA R66, R39.reuse, R23, R66 ;  /* 0x0000001727427223 */ /* 0x040fe20000000042 */
[----:B------:R-:W4:Y:S01]  /*1dc0*/  LDS.128 R32, [R84+0x1a0] ;  /* 0x0001a00054207984 */ /* 0x000f220000000c00 */
[----:B------:R-:W-:Y:S01]  /*1dd0*/  FFMA R86, R39, R63, R86 ;  /* 0x0000003f27567223 */ /* 0x000fe20000000056 */
[C---:B------:R-:W-:Y:S01]  /*1de0*/  FFMA R75, R49.reuse, R57, R38 ;  /* 0x00000039314b7223 */ /* 0x040fe20000000026 */
[C---:B------:R-:W-:Y:S01]  /*1df0*/  FFMA R101, R49.reuse, R21, R36 ;  /* 0x0000001531657223 */ /* 0x040fe20000000024 */
[----:B------:R-:W-:Y:S01]  /*1e00*/  FFMA R48, R48, R60, R109 ;  /* 0x0000003c30307223 */ /* 0x000fe2000000006d */
[----:B------:R-:W4:Y:S01]  /*1e10*/  LDS.128 R36, [R78.X4+UR5+0xa0] ;  /* 0x0000a0054e247984 */ /* 0x000f220008004c00 */
[C---:B------:R-:W-:Y:S01]  /*1e20*/  FFMA R73, R49.reuse, R69, R52 ;  /* 0x0000004531497223 */ /* 0x040fe20000000034 */
[C---:B------:R-:W-:Y:S01]  /*1e30*/  FFMA R52, R50.reuse, R58, R75 ;  /* 0x0000003a32347223 */ /* 0x040fe2000000004b */
[----:B------:R-:W-:Y:S01]  /*1e40*/  FFMA R49, R49, R61, R48 ;  /* 0x0000003d31317223 */ /* 0x000fe20000000030 */
[C---:B------:R-:W-:Y:S01]  /*1e50*/  FFMA R48, R50.reuse, R22, R101 ;  /* 0x0000001632307223 */ /* 0x040fe20000000065 */
[----:B------:R-:W-:Y:S01]  /*1e60*/  FFMA R54, R50, R70, R73 ;  /* 0x0000004632367223 */ /* 0x000fe20000000049 */
[----:B-1----:R-:W-:Y:S01]  /*1e70*/  FFMA R20, R40, R20, R53 ;  /* 0x0000001428147223 */ /* 0x002fe20000000035 */
        /* <DEDUP_REMOVED lines=8> */
[----:B------:R-:W-:Y:S01]  /*1f00*/  FFMA R40, R40, R60, R65 ;  /* 0x0000003c28287223 */ /* 0x000fe20000000041 */
[----:B------:R-:W1:Y:S01]  /*1f10*/  LDS.128 R48, [R78.X4+UR5+0x120] ;  /* 0x000120054e307984 */ /* 0x000e620008004c00 */
        /* <DEDUP_REMOVED lines=8> */
[C---:B--2---:R-:W-:Y:S01]  /*1fa0*/  FFMA R20, R44.reuse, R28, R85 ;  /* 0x0000001c2c147223 */ /* 0x044fe20000000055 */
[C---:B------:R-:W-:Y:S01]  /*1fb0*/  FFMA R71, R43.reuse, R71, R70 ;  /* 0x000000472b477223 */ /* 0x040fe20000000046 */
[C---:B---3--:R-:W-:Y:S01]  /*1fc0*/  FFMA R22, R44.reuse, R16, R87 ;  /* 0x000000102c167223 */ /* 0x048fe20000000057 */
[C---:B------:R-:W-:Y:S01]  /*1fd0*/  FFMA R65, R43.reuse, R59, R58 ;  /* 0x0000003b2b417223 */ /* 0x040fe2000000003a */
[----:B------:R-:W-:Y:S01]  /*1fe0*/  FFMA R69, R43, R63, R42 ;  /* 0x0000003f2b457223 */ /* 0x000fe2000000002a */
[C---:B------:R-:W-:Y:S01]  /*1ff0*/  FFMA R53, R45.reuse, R29, R20 ;  /* 0x0000001d2d357223 */ /* 0x040fe20000000014 */
[C---:B----4-:R-:W-:Y:S01]  /*2000*/  FFMA R40, R44.reuse, R24, R89 ;  /* 0x000000182c287223 */ /* 0x050fe20000000059 */
[C---:B------:R-:W-:Y:S01]  /*2010*/  FFMA R43, R45.reuse, R17, R22 ;  /* 0x000000112d2b7223 */ /* 0x040fe20000000016 */
[----:B------:R-:W-:Y:S01]  /*2020*/  LDS.128 R60, [R78.X4+UR5+0x1120] ;  /* 0x001120054e3c7984 */ /* 0x000fe20008004c00 */
[----:B------:R-:W-:Y:S01]  /*2030*/  FFMA R44, R44, R32, R91 ;  /* 0x000000202c2c7223 */ /* 0x000fe2000000005b */
[----:B------:R-:W-:-:S02]  /*2040*/  FFMA R41, R45, R25, R40 ;  /* 0x000000192d297223 */ /* 0x000fc40000000028 */
[----:B------:R-:W2:Y:S01]  /*2050*/  LDS.128 R20, [R78.X4+UR5+0x1a0] ;  /* 0x0001a0054e147984 */ /* 0x000ea20008004c00 */
        /* <DEDUP_REMOVED lines=12> */
[----:B------:R-:W-:Y:S01]  /*2120*/  FFMA R36, R36, R28, R99 ;  /* 0x0000001c24247223 */ /* 0x000fe20000000063 */
[C---:B------:R-:W-:Y:S01]  /*2130*/  FFMA R47, R37.reuse, R25, R42 ;  /* 0x00000019252f7223 */ /* 0x040fe2000000002a */
[C---:B------:R-:W-:Y:S01]  /*2140*/  FFMA R53, R37.reuse, R17, R40 ;  /* 0x0000001125357223 */ /* 0x040fe20000000028 */
[C---:B------:R-:W-:Y:S01]  /*2150*/  FFMA R45, R37.reuse, R33, R44 ;  /* 0x00000021252d7223 */ /* 0x040fe2000000002c */
[----:B------:R-:W3:Y:S01]  /*2160*/  LDS.128 R40, [R78.X4+UR5+0x1020] ;  /* 0x001020054e287984 */ /* 0x000ee20008004c00 */
[----:B------:R-:W-:Y:S01]  /*2170*/  FFMA R37, R37, R29, R36 ;  /* 0x0000001d25257223 */ /* 0x000fe20000000024 */
[C---:B------:R-:W-:Y:S01]  /*2180*/  FFMA R36, R38.reuse, R18, R53 ;  /* 0x0000001226247223 */ /* 0x040fe20000000035 */
[C---:B------:R-:W-:Y:S01]  /*2190*/  FFMA R46, R38.reuse, R34, R45 ;  /* 0x00000022262e7223 */ /* 0x040fe2000000002d */
[----:B------:R-:W4:Y:S01]  /*21a0*/  LDS.128 R52, [R78.X4+UR5+0x10a0] ;  /* 0x0010a0054e347984 */ /* 0x000f220008004c00 */
[C---:B------:R-:W-:Y:S01]  /*21b0*/  FFMA R44, R38.reuse, R26, R47 ;  /* 0x0000001a262c7223 */ /* 0x040fe2000000002f */
[----:B------:R-:W-:Y:S01]  /*21c0*/  FFMA R38, R38, R30, R37 ;  /* 0x0000001e26267223 */ /* 0x000fe20000000025 */
[C---:B------:R-:W-:Y:S01]  /*21d0*/  FFMA R93, R39.reuse, R19, R36 ;  /* 0x00000013275d7223 */ /* 0x040fe20000000024 */
[C---:B-1----:R-:W-:Y:S01]  /*21e0*/  FFMA R36, R48.reuse, R16, R103 ;  /* 0x0000001030247223 */ /* 0x042fe20000000067 */
        /* <DEDUP_REMOVED lines=29> */
[C---:B------:R-:W-:Y:S01]  /*23c0*/  FFMA R119, R23.reuse, R31, R20 ;  /* 0x0000001f17777223 */ /* 0x040fe20000000014 */
[C---:B------:R-:W-:Y:S01]  /*23d0*/  FFMA R117, R23.reuse, R35, R38 ;  /* 0x0000002317757223 */ /* 0x040fe20000000026 */
[----:B------:R-:W-:Y:S01]  /*23e0*/  FFMA R113, R23, R19, R22 ;  /* 0x0000001317717223 */ /* 0x000fe20000000016 */
[C---:B---3--:R-:W-:Y:S01]  /*23f0*/  FFMA R64, R40.reuse, R28, R64 ;  /* 0x0000001c28407223 */ /* 0x048fe20000000040 */
[C---:B------:R-:W-:Y:S01]  /*2400*/  FFMA R22, R40.reuse, R32, R125 ;  /* 0x0000002028167223 */ /* 0x040fe2000000007d */
[C---:B------:R-:W-:Y:S01]  /*2410*/  FFMA R20, R40.reuse, R24, R123 ;  /* 0x0000001828147223 */ /* 0x040fe2000000007b */
[----:B------:R-:W-:Y:S01]  /*2420*/  FFMA R111, R51, R31, R50 ;  /* 0x0000001f336f7223 */ /* 0x000fe20000000032 */
[-C--:B------:R-:W-:Y:S01]  /*2430*/  FFMA R40, R40, R16.reuse, R121 ;  /* 0x0000001028287223 */ /* 0x080fe20000000079 */
[----:B------:R-:W1:Y:S01]  /*2440*/  LDS.128 R48, [R78.X4+UR5+0x11a0] ;  /* 0x0011a0054e307984 */ /* 0x000e620008004c00 */
[----:B------:R-:W-:Y:S01]  /*2450*/  FFMA R115, R23, R27, R36 ;  /* 0x0000001b17737223 */ /* 0x000fe20000000024 */
[C---:B------:R-:W-:Y:S01]  /*2460*/  FFMA R37, R41.reuse, R29, R64 ;  /* 0x0000001d29257223 */ /* 0x040fe20000000040 */
[C---:B------:R-:W-:Y:S01]  /*2470*/  FFMA R21, R41.reuse, R33, R22 ;  /* 0x0000002129157223 */ /* 0x040fe20000000016 */
[C---:B------:R-:W-:Y:S01]  /*2480*/  FFMA R23, R41.reuse, R25, R20 ;  /* 0x0000001929177223 */ /* 0x040fe20000000014 */
[-C--:B------:R-:W-:Y:S01]  /*2490*/  FFMA R41, R41, R17.reuse, R40 ;  /* 0x0000001129297223 */ /* 0x080fe20000000028 */
[C---:B----4-:R-:W-:Y:S01]  /*24a0*/  FFMA R66, R52.reuse, R16, R66 ;  /* 0x0000001034427223 */ /* 0x050fe20000000042 */
[----:B------:R-:W-:Y:S01]  /*24b0*/  FFMA R72, R52, R24, R72 ;  /* 0x0000001834487223 */ /* 0x000fe20000000048 */
[C---:B------:R-:W-:Y:S01]  /*24c0*/  FFMA R64, R42.reuse, R30, R37 ;  /* 0x0000001e2a407223 */ /* 0x040fe20000000025 */
[C---:B------:R-:W-:Y:S01]  /*24d0*/  FFMA R22, R42.reuse, R34, R21 ;  /* 0x000000222a167223 */ /* 0x040fe20000000015 */
[----:B------:R-:W-:Y:S01]  /*24e0*/  FFMA R20, R42, R26, R23 ;  /* 0x0000001a2a147223 */ /* 0x000fe20000000017 */
[----:B------:R-:W-:Y:S01]  /*24f0*/  FFMA R86, R52, R28, R86 ;  /* 0x0000001c34567223 */ /* 0x000fe20000000056 */
        /* <DEDUP_REMOVED lines=11> */
[----:B------:R-:W-:Y:S01]  /*25b0*/  LDS.128 R56, [R78.X4+UR5+0x30] ;  /* 0x000030054e387984 */ /* 0x000fe20008004c00 */
[----:B------:R-:W-:Y:S01]  /*25c0*/  FFMA R72, R54, R30, R37 ;  /* 0x0000001e36487223 */ /* 0x000fe20000000025 */
[----:B------:R-:W-:Y:S01]  /*25d0*/  FFMA R53, R53, R33, R74 ;  /* 0x0000002135357223 */ /* 0x000fe2000000004a */
[C---:B------:R-:W-:Y:S01]  /*25e0*/  FFMA R52, R60.reuse, R16, R73 ;  /* 0x000000103c347223 */ /* 0x040fe20000000049 */
[----:B------:R-:W2:Y:S01]  /*25f0*/  LDS.128 R20, [R84+0xb0] ;  /* 0x0000b00054147984 */ /* 0x000ea20000000c00 */
[----:B------:R-:W-:Y:S01]  /*2600*/  FFMA R74, R60, R32, R101 ;  /* 0x000000203c4a7223 */ /* 0x000fe20000000065 */
[----:B------:R-:W-:Y:S01]  /*2610*/  FFMA R70, R54, R34, R53 ;  /* 0x0000002236467223 */ /* 0x000fe20000000035 */
[C---:B------:R-:W-:Y:S01]  /*2620*/  FFMA R54, R60.reuse, R24, R75 ;  /* 0x000000183c367223 */ /* 0x040fe2000000004b */
[----:B------:R-:W3:Y:S01]  /*2630*/  LDS.128 R40, [R84+0x30] ;  /* 0x0000300054287984 */ /* 0x000ee20000000c00 */
        /* <DEDUP_REMOVED lines=12> */
[----:B------:R-:W4:Y:S01]  /*2700*/  LDS.128 R44, [R84+0x1b0] ;  /* 0x0001b000542c7984 */ /* 0x000f220000000c00 */
[C---:B------:R-:W-:Y:S01]  /*2710*/  FFMA R86, R62.reuse, R34, R73 ;  /* 0x000000223e567223 */ /* 0x040fe20000000049 */
[C---:B------:R-:W-:Y:S01]  /*2720*/  FFMA R60, R62.reuse, R18, R101 ;  /* 0x000000123e3c7223 */ /* 0x040fe20000000065 */
[----:B------:R-:W-:Y:S01]  /*2730*/  FFMA R62, R62, R30, R61 ;  /* 0x0000001e3e3e7223 */ /* 0x000fe2000000003d */
[C---:B-1----:R-:W-:Y:S01]  /*2740*/  FFMA R16, R48.reuse, R16, R67 ;  /* 0x0000001030107223 */ /* 0x042fe20000000043 */
[C---:B------:R-:W-:Y:S01]  /*2750*/  FFMA R101, R63.reuse, R35, R86 ;  /* 0x000000233f657223 */ /* 0x040fe20000000056 */
[C---:B------:R-:W-:Y:S01]  /*2760*/  FFMA R75, R63.reuse, R27, R74 ;  /* 0x0000001b3f4b7223 */ /* 0x040fe2000000004a */
[C---:B------:R-:W-:Y:S01]  /*2770*/  FFMA R73, R63.reuse, R19, R60 ;  /* 0x000000133f497223 */ /* 0x040fe2000000003c */
[----:B------:R-:W-:Y:S01]  /*2780*/  FFMA R109, R63, R31, R62 ;  /* 0x0000001f3f6d7223 */ /* 0x000fe2000000003e */
[C---:B------:R-:W-:Y:S01]  /*2790*/  FFMA R17, R49.reuse, R17, R16 ;  /* 0x0000001131117223 */ /* 0x040fe20000000010 */
[----:B------:R-:W1:Y:S01]  /*27a0*/  LDS.128 R60, [R78.X4+UR5+0x130] ;  /* 0x000130054e3c7984 */ /* 0x000e620008004c00 */
[C---:B------:R-:W-:Y:S01]  /*27b0*/  FFMA R24, R48.reuse, R24, R65 ;  /* 0x0000001830187223 */ /* 0x040fe20000000041 */
[----:B------:R-:W-:Y:S01]  /*27c0*/  FFMA R28, R48, R28, R69 ;  /* 0x0000001c301c7223 */ /* 0x000fe20000000045 */
[----:B------:R-:W-:Y:S01]  /*27d0*/  FFMA R18, R50, R18, R17 ;  /* 0x0000001232127223 */ /* 0x000fe20000000011 */
[----:B------:R-:W-:Y:S01]  /*27e0*/  FFMA R32, R48, R32, R71 ;  /* 0x0000002030207223 */ /* 0x000fe20000000047 */
[C---:B------:R-:W-:Y:S01]  /*27f0*/  FFMA R25, R49.reuse, R25, R24 ;  /* 0x0000001931197223 */ /* 0x040fe20000000018 */
[----:B------:R-:W-:Y:S01]  /*2800*/  FFMA R29, R49, R29, R28 ;  /* 0x0000001d311d7223 */ /* 0x000fe2000000001c */
[----:B------:R-:W-:Y:S01]  /*2810*/  FFMA R69, R51, R19, R18 ;  /* 0x0000001333457223 */ /* 0x000fe20000000012 */
[----:B------:R-:W-:Y:S01]  /*2820*/  FFMA R33, R49, R33, R32 ;  /* 0x0000002131217223 */ /* 0x000fe20000000020 */
[C---:B------:R-:W-:Y:S01]  /*2830*/  FFMA R26, R50.reuse, R26, R25 ;  /* 0x0000001a321a7223 */ /* 0x040fe20000000019 */
[----:B------:R-:W-:-:S02]  /*2840*/  FFMA R30, R50, R30, R29 ;  /* 0x0000001e321e7223 */ /* 0x000fc4000000001d */
[----:B------:R-:W-:Y:S01]  /*2850*/  FFMA R34, R50, R34, R33 ;  /* 0x0000002232227223 */ /* 0x000fe20000000021 */
[C---:B--2---:R-:W-:Y:S01]  /*2860*/  FFMA R18, R56.reuse, R20, R87 ;  /* 0x0000001438127223 */ /* 0x044fe20000000057 */
[C---:B------:R-:W-:Y:S01]  /*2870*/  FFMA R67, R51.reuse, R27, R26 ;  /* 0x0000001b33437223 */ /* 0x040fe2000000001a */
[C---:B------:R-:W-:Y:S01]  /*2880*/  FFMA R71, R51.reuse, R31, R30 ;  /* 0x0000001f33477223 */ /* 0x040fe2000000001e */
[----:B------:R-:W-:Y:S01]  /*2890*/  FFMA R65, R51, R35, R34 ;  /* 0x0000002333417223 */ /* 0x000fe20000000022 */
[C---:B---3--:R-:W-:Y:S01]  /*28a0*/  FFMA R16, R56.reuse, R40, R85 ;  /* 0x0000002838107223 */ /* 0x048fe20000000055 */
[C---:B------:R-:W-:Y:S01]  /*28b0*/  FFMA R27, R57.reuse, R21, R18 ;  /* 0x00000015391b7223 */ /* 0x040fe20000000012 */
[----:B------:R-:W-:Y:S01]  /*28c0*/  LDS.128 R48, [R78.X4+UR5+0x10b0] ;  /* 0x0010b0054e307984 */ /* 0x000fe20008004c00 */
[----:B----4-:R-:W-:Y:S01]  /*28d0*/  FFMA R24, R56, R36, R89 ;  /* 0x0000002438187223 */ /* 0x010fe20000000059 */
[C---:B------:R-:W-:Y:S01]  /*28e0*/  FFMA R29, R57.reuse, R41, R16 ;  /* 0x00000029391d7223 */ /* 0x040fe20000000010 */
[C---:B------:R-:W-:Y:S01]  /*28f0*/  FFMA R26, R58.reuse, R22, R27 ;  /* 0x000000163a1a7223 */ /* 0x040fe2000000001b */
[----:B------:R-:W2:Y:S01]  /*2900*/  LDS.128 R16, [R78.X4+UR5+0x1b0] ;  /* 0x0001b0054e107984 */ /* 0x000ea20008004c00 */
        /* <DEDUP_REMOVED lines=11> */
[C---:B------:R-:W-:Y:S01]  /*29c0*/  FFMA R30, R54.reuse, R38, R31 ;  /* 0x00000026361e7223 */ /* 0x040fe2000000001f */
[----:B------:R-:W3:Y:S01]  /*29d0*/  LDS.128 R24, [R78.X4+UR5+0x1030] ;  /* 0x001030054e187984 */ /* 0x000ee20008004c00 */
[----:B------:R-:W-:Y:S01]  /*29e0*/  FFMA R29, R53, R45, R28 ;  /* 0x0000002d351d7223 */ /* 0x000fe2000000001c */
[----:B------:R-:W-:Y:S01]  /*29f0*/  FFMA R28, R54, R22, R33 ;  /* 0x00000016361c7223 */ /* 0x000fe20000000021 */
[C---:B------:R-:W-:Y:S01]  /*2a00*/  FFMA R95, R55.reuse, R39, R30 ;  /* 0x00000027375f7223 */ /* 0x040fe2000000001e */
[----:B-1----:R-:W-:Y:S01]  /*2a10*/  FFMA R30, R60, R36, R105 ;  /* 0x000000243c1e7223 */ /* 0x002fe20000000069 */
[----:B------:R-:W-:Y:S01]  /*2a20*/  FFMA R32, R54, R46, R29 ;  /* 0x0000002e36207223 */ /* 0x000fe2000000001d */
[----:B------:R-:W-:Y:S01]  /*2a30*/  FFMA R93, R55, R23, R28 ;  /* 0x00000017375d7223 */ /* 0x000fe2000000001c */
[C---:B------:R-:W-:Y:S01]  /*2a40*/  FFMA R28, R60.reuse, R20, R103 ;  /* 0x000000143c1c7223 */ /* 0x040fe20000000067 */
[----:B------:R-:W-:Y:S01]  /*2a50*/  FFMA R31, R61, R37, R30 ;  /* 0x000000253d1f7223 */ /* 0x000fe2000000001e */
[----:B------:R-:W-:Y:S01]  /*2a60*/  FFMA R97, R55, R47, R32 ;  /* 0x0000002f37617223 */ /* 0x000fe20000000020 */
        /* <DEDUP_REMOVED lines=13> */
[----:B------:R-:W-:Y:S01]  /*2b40*/  FFMA R111, R63, R43, R62 ;  /* 0x0000002b3f6f7223 */ /* 0x000fe2000000003e */
[----:B------:R-:W-:Y:S01]  /*2b50*/  FFMA R56, R56, R44, R91 ;  /* 0x0000002c38387223 */ /* 0x000fe2000000005b */
[----:B------:R-:W1:Y:S01]  /*2b60*/  LDS.128 R60, [R78.X4+UR5+0x1130] ;  /* 0x001130054e3c7984 */ /* 0x000e620008004c00 */
[-C--:B------:R-:W-:Y:S01]  /*2b70*/  FFMA R53, R53, R41.reuse, R52 ;  /* 0x0000002935357223 */ /* 0x080fe20000000034 */
        /* <DEDUP_REMOVED lines=14> */
[C---:B---3--:R-:W-:Y:S01]  /*2c60*/  FFMA R64, R24.reuse, R40, R64 ;  /* 0x0000002818407223 */ /* 0x048fe20000000040 */
[----:B------:R-:W-:Y:S01]  /*2c70*/  FFMA R113, R19, R23, R18 ;  /* 0x0000001713717223 */ /* 0x000fe20000000012 */
[C---:B------:R-:W-:Y:S01]  /*2c80*/  FFMA R18, R24.reuse, R44, R125 ;  /* 0x0000002c18127223 */ /* 0x040fe2000000007d */
        /* <DEDUP_REMOVED lines=8> */
[----:B------:R-:W2:Y:S01]  /*2d10*/  LDS.128 R52, [R78.X4+UR5+0x11b0] ;  /* 0x0011b0054e347984 */ /* 0x000ea20008004c00 */
        /* <DEDUP_REMOVED lines=13> */
[-C--:B------:R-:W-:Y:S01]  /*2df0*/  FFMA R91, R59, R47.reuse, R58 ;  /* 0x0000002f3b5b7223 */ /* 0x080fe2000000003a */
        /* <DEDUP_REMOVED lines=8> */
[----:B------:R-:W-:Y:S01]  /*2e80*/  LDS.128 R56, [R78.X4+UR5+0x40] ;  /* 0x000040054e387984 */ /* 0x000fe20008004c00 */
[----:B------:R-:W-:Y:S01]  /*2e90*/  FFMA R49, R49, R45, R70 ;  /* 0x0000002d31317223 */ /* 0x000fe20000000046 */
[C---:B-1----:R-:W-:Y:S01]  /*2ea0*/  FFMA R48, R60.reuse, R20, R73 ;  /* 0x000000143c307223 */ /* 0x042fe20000000049 */
[----:B------:R-:W-:Y:S01]  /*2eb0*/  FFMA R74, R60, R44, R101 ;  /* 0x0000002c3c4a7223 */ /* 0x000fe20000000065 */
[----:B------:R-:W1:Y:S01]  /*2ec0*/  LDS.128 R24, [R84+0x140] ;  /* 0x0001400054187984 */ /* 0x000e620000000c00 */
[----:B------:R-:W-:Y:S01]  /*2ed0*/  FFMA R70, R50, R46, R49 ;  /* 0x0000002e32467223 */ /* 0x000fe20000000031 */
[C---:B------:R-:W-:Y:S01]  /*2ee0*/  FFMA R50, R60.reuse, R36, R75 ;  /* 0x000000243c327223 */ /* 0x040fe2000000004b */
[C---:B------:R-:W-:Y:S01]  /*2ef0*/  FFMA R68, R51.reuse, R39, R68 ;  /* 0x0000002733447223 */ /* 0x040fe20000000044 */
[----:B------:R-:W3:Y:S01]  /*2f00*/  LDS.128 R16, [R84+0xc0] ;  /* 0x0000c00054107984 */ /* 0x000ee20000000c00 */
[C---:B------:R-:W-:Y:S01]  /*2f10*/  FFMA R70, R51.reuse, R47, R70 ;  /* 0x0000002f33467223 */ /* 0x040fe20000000046 */
[C---:B------:R-:W-:Y:S01]  /*2f20*/  FFMA R66, R51.reuse, R23, R66 ;  /* 0x0000001733427223 */ /* 0x040fe20000000042 */
[----:B------:R-:W-:Y:S01]  /*2f30*/  FFMA R72, R51, R43, R72 ;  /* 0x0000002b33487223 */ /* 0x000fe20000000048 */
[----:B------:R-:W4:Y:S01]  /*2f40*/  LDS.128 R28, [R84+0x40] ;  /* 0x00004000541c7984 */ /* 0x000f220000000c00 */
[----:B------:R-:W-:Y:S01]  /*2f50*/  FFMA R60, R60, R40, R109 ;  /* 0x000000283c3c7223 */ /* 0x000fe2000000006d */
[C---:B------:R-:W-:Y:S01]  /*2f60*/  FFMA R75, R61.reuse, R37, R50 ;  /* 0x000000253d4b7223 */ /* 0x040fe20000000032 */
[C---:B------:R-:W-:Y:S01]  /*2f70*/  FFMA R101, R61.reuse, R21, R48 ;  /* 0x000000153d657223 */ /* 0x040fe20000000030 */
[----:B------:R-:W4:Y:S01]  /*2f80*/  LDS.128 R32, [R84+0x1c0] ;  /* 0x0001c00054207984 */ /* 0x000f220000000c00 */
[C---:B------:R-:W-:Y:S01]  /*2f90*/  FFMA R73, R61.reuse, R45, R74 ;  /* 0x0000002d3d497223 */ /* 0x040fe2000000004a */
[----:B------:R-:W-:Y:S01]  /*2fa0*/  FFMA R61, R61, R41, R60 ;  /* 0x000000293d3d7223 */ /* 0x000fe2000000003c */
[C---:B------:R-:W-:Y:S01]  /*2fb0*/  FFMA R74, R62.reuse, R38, R75 ;  /* 0x000000263e4a7223 */ /* 0x040fe2000000004b */
[----:B------:R-:W4:Y:S01]  /*2fc0*/  LDS.128 R48, [R78.X4+UR5+0xc0] ;  /* 0x0000c0054e307984 */ /* 0x000f220008004c00 */
        /* <DEDUP_REMOVED lines=8> */
[----:B------:R-:W2:Y:S01]  /*3050*/  LDS.128 R60, [R78.X4+UR5+0x140] ;  /* 0x000140054e3c7984 */ /* 0x000ea20008004c00 */
        /* <DEDUP_REMOVED lines=14> */
[----:B-1----:R-:W-:Y:S01]  /*3140*/  FFMA R36, R56, R24, R89 ;  /* 0x0000001838247223 */ /* 0x002fe20000000059 */
[----:B------:R-:W-:-:S02]  /*3150*/  FFMA R65, R55, R47, R46 ;  /* 0x0000002f37417223 */ /* 0x000fc4000000002e */
[----:B------:R-:W-:Y:S01]  /*3160*/  LDS.128 R52, [R84+0x150] ;  /* 0x0001500054347984 */ /* 0x000fe20000000c00 */
[C---:B---3--:R-:W-:Y:S01]  /*3170*/  FFMA R22, R56.reuse, R16, R87 ;  /* 0x0000001038167223 */ /* 0x048fe20000000057 */
[C---:B------:R-:W-:Y:S02]  /*3180*/  FFMA R21, R57.reuse, R25, R36 ;  /* 0x0000001939157223 */ /* 0x040fe40000000024 */
[----:B------:R-:W1:Y:S01]  /*3190*/  LDS.128 R36, [R78.X4+UR5+0x1c0] ;  /* 0x0001c0054e247984 */ /* 0x000e620008004c00 */
[----:B----4-:R-:W-:Y:S01]  /*31a0*/  FFMA R20, R56, R28, R85 ;  /* 0x0000001c38147223 */ /* 0x010fe20000000055 */
[C---:B------:R-:W-:Y:S01]  /*31b0*/  FFMA R23, R57.reuse, R17, R22 ;  /* 0x0000001139177223 */ /* 0x040fe20000000016 */
[C---:B------:R-:W-:Y:S02]  /*31c0*/  FFMA R40, R58.reuse, R26, R21 ;  /* 0x0000001a3a287223 */ /* 0x040fe40000000015 */
[----:B------:R-:W-:Y:S01]  /*31d0*/  FFMA R41, R57, R29, R20 ;  /* 0x0000001d39297223 */ /* 0x000fe20000000014 */
[----:B------:R-:W-:Y:S01]  /*31e0*/  FFMA R22, R58, R18, R23 ;  /* 0x000000123a167223 */ /* 0x000fe20000000017 */
        /* <DEDUP_REMOVED lines=10> */
[----:B------:R-:W3:Y:S01]  /*3290*/  LDS.128 R40, [R78.X4+UR5+0x1040] ;  /* 0x001040054e287984 */ /* 0x000ee20008004c00 */
[C---:B------:R-:W-:Y:S01]  /*32a0*/  FFMA R45, R49.reuse, R17, R20 ;  /* 0x00000011312d7223 */ /* 0x040fe20000000014 */
[----:B------:R-:W-:Y:S01]  /*32b0*/  FFMA R48, R48, R28, R99 ;  /* 0x0000001c30307223 */ /* 0x000fe20000000063 */
[C---:B------:R-:W-:Y:S01]  /*32c0*/  FFMA R22, R50.reuse, R26, R23 ;  /* 0x0000001a32167223 */ /* 0x040fe20000000017 */
[C---:B------:R-:W-:Y:S01]  /*32d0*/  FFMA R44, R50.reuse, R34, R21 ;  /* 0x00000022322c7223 */ /* 0x040fe20000000015 */
[----:B------:R-:W-:Y:S01]  /*32e0*/  FFMA R20, R50, R18, R45 ;  /* 0x0000001232147223 */ /* 0x000fe2000000002d */
[----:B------:R-:W-:Y:S01]  /*32f0*/  FFMA R49, R49, R29, R48 ;  /* 0x0000001d31317223 */ /* 0x000fe20000000030 */
[C---:B------:R-:W-:Y:S01]  /*3300*/  FFMA R95, R51.reuse, R27, R22 ;  /* 0x0000001b335f7223 */ /* 0x040fe20000000016 */
[C---:B--2---:R-:W-:Y:S01]  /*3310*/  FFMA R22, R60.reuse, R24, R105 ;  /* 0x000000183c167223 */ /* 0x044fe20000000069 */
[C---:B------:R-:W-:Y:S01]  /*3320*/  FFMA R93, R51.reuse, R19, R20 ;  /* 0x00000013335d7223 */ /* 0x040fe20000000014 */
[----:B------:R-:W-:Y:S01]  /*3330*/  FFMA R20, R60, R16, R103 ;  /* 0x000000103c147223 */ /* 0x000fe20000000067 */
[----:B------:R-:W-:Y:S01]  /*3340*/  FFMA R50, R50, R30, R49 ;  /* 0x0000001e32327223 */ /* 0x000fe20000000031 */
        /* <DEDUP_REMOVED lines=30> */
[C---:B---3--:R-:W-:Y:S01]  /*3530*/  FFMA R36, R40.reuse, R24, R123 ;  /* 0x0000001828247223 */ /* 0x048fe2000000007b */
        /* <DEDUP_REMOVED lines=14> */
[----:B------:R-:W-:Y:S01]  /*3620*/  FFMA R42, R42, R18, R41 ;  /* 0x000000122a2a7223 */ /* 0x000fe20000000029 */
[C---:B--2---:R-:W-:Y:S01]  /*3630*/  FFMA R72, R20.reuse, R28, R72 ;  /* 0x0000001c14487223 */ /* 0x044fe20000000048 */
[C---:B------:R-:W-:Y:S01]  /*3640*/  FFMA R66, R20.reuse, R16, R66 ;  /* 0x0000001014427223 */ /* 0x040fe20000000042 */
[C---:B------:R-:W-:Y:S01]  /*3650*/  FFMA R68, R20.reuse, R24, R68 ;  /* 0x0000001814447223 */ /* 0x040fe20000000044 */
        /* <DEDUP_REMOVED lines=12> */
[----:B------:R-:W2:Y:S01]  /*3720*/  LDS.128 R44, [R78.X4+UR5+0x50] ;  /* 0x000050054e2c7984 */ /* 0x000ea20008004c00 */
[-C--:B------:R-:W-:Y:S01]  /*3730*/  FFMA R21, R21, R33.reuse, R70 ;  /* 0x0000002115157223 */ /* 0x080fe20000000046 */
[----:B------:R-:W-:Y:S01]  /*3740*/  FFMA R57, R57, R33, R56 ;  /* 0x0000002139397223 */ /* 0x000fe20000000038 */
[----:B-1----:R-:W-:Y:S01]  /*3750*/  FFMA R20, R60, R16, R73 ;  /* 0x000000103c147223 */ /* 0x002fe20000000049 */
[----:B------:R-:W1:Y:S01]  /*3760*/  LDS.128 R40, [R84+0x50] ;  /* 0x0000500054287984 */ /* 0x000e620000000c00 */
[----:B------:R-:W-:Y:S01]  /*3770*/  FFMA R70, R22, R34, R21 ;  /* 0x0000002216467223 */ /* 0x000fe20000000015 */
[----:B------:R-:W-:Y:S01]  /*3780*/  FFMA R22, R60, R24, R75 ;  /* 0x000000183c167223 */ /* 0x000fe2000000004b */
[----:B------:R-:W-:Y:S01]  /*3790*/  FFMA R58, R58, R34, R57 ;  /* 0x000000223a3a7223 */ /* 0x000fe20000000039 */
[----:B------:R-:W4:Y:S01]  /*37a0*/  LDS.128 R48, [R84+0xd0] ;  /* 0x0000d00054307984 */ /* 0x000f220000000c00 */
        /* <DEDUP_REMOVED lines=9> */
[----:B------:R-:W4:Y:S01]  /*3840*/  LDS.128 R20, [R78.X4+UR5+0xd0] ;  /* 0x0000d0054e147984 */ /* 0x000f220008004c00 */
[----:B------:R-:W-:Y:S01]  /*3850*/  FFMA R91, R59, R35, R58 ;  /* 0x000000233b5b7223 */ /* 0x000fe2000000003a */
[----:B------:R-:W-:Y:S01]  /*3860*/  FFMA R61, R61, R29, R60 ;  /* 0x0000001d3d3d7223 */ /* 0x000fe2000000003c */
[C---:B------:R-:W-:Y:S01]  /*3870*/  FFMA R86, R62.reuse, R34, R73 ;  /* 0x000000223e567223 */ /* 0x040fe20000000049 */
[----:B------:R-:W4:Y:S01]  /*3880*/  LDS.128 R56, [R84+0x1d0] ;  /* 0x0001d00054387984 */ /* 0x000f220000000c00 */
        /* <DEDUP_REMOVED lines=8> */
[----:B------:R-:W3:Y:S01]  /*3910*/  LDS.128 R60, [R78.X4+UR5+0x150] ;  /* 0x000150054e3c7984 */ /* 0x000ee20008004c00 */
        /* <DEDUP_REMOVED lines=9> */
[----:B--2---:R-:W-:Y:S01]  /*39b0*/  FFMA R24, R44, R52, R89 ;  /* 0x000000342c187223 */ /* 0x004fe20000000059 */
[----:B------:R-:W-:Y:S01]  /*39c0*/  FFMA R69, R39, R19, R18 ;  /* 0x0000001327457223 */ /* 0x000fe20000000012 */
[----:B------:R-:W-:Y:S01]  /*39d0*/  FFMA R26, R38, R26, R25 ;  /* 0x0000001a261a7223 */ /* 0x000fe20000000019 */
[----:B-1----:R-:W-:Y:S01]  /*39e0*/  FFMA R16, R44, R40, R85 ;  /* 0x000000282c107223 */ /* 0x002fe20000000055 */
[----:B------:R-:W-:Y:S01]  /*39f0*/  FFMA R17, R45, R53, R24 ;  /* 0x000000352d117223 */ /* 0x000fe20000000018 */
[----:B------:R-:W-:Y:S01]  /*3a00*/  FFMA R34, R38, R34, R33 ;  /* 0x0000002226227223 */ /* 0x000fe20000000021 */
[----:B------:R-:W-:Y:S01]  /*3a10*/  FFMA R67, R39, R27, R26 ;  /* 0x0000001b27437223 */ /* 0x000fe2000000001a */
[----:B----4-:R-:W-:Y:S01]  /*3a20*/  FFMA R18, R44, R48, R87 ;  /* 0x000000302c127223 */ /* 0x010fe20000000057 */
[C---:B------:R-:W-:Y:S01]  /*3a30*/  FFMA R29, R45.reuse, R41, R16 ;  /* 0x000000292d1d7223 */ /* 0x040fe20000000010 */
[C---:B------:R-:W-:Y:S01]  /*3a40*/  FFMA R28, R46.reuse, R54, R17 ;  /* 0x000000362e1c7223 */ /* 0x040fe20000000011 */
[----:B------:R-:W1:Y:S01]  /*3a50*/  LDS.128 R24, [R78.X4+UR5+0x1d0] ;  /* 0x0001d0054e187984 */ /* 0x000e620008004c00 */
[----:B------:R-:W-:Y:S01]  /*3a60*/  FFMA R19, R45, R49, R18 ;  /* 0x000000312d137223 */ /* 0x000fe20000000012 */
[C---:B------:R-:W-:Y:S01]  /*3a70*/  FFMA R16, R46.reuse, R42, R29 ;  /* 0x0000002a2e107223 */ /* 0x040fe2000000001d */
[----:B------:R-:W-:Y:S01]  /*3a80*/  FFMA R89, R47, R55, R28 ;  /* 0x000000372f597223 */ /* 0x000fe2000000001c */
[----:B------:R-:W-:Y:S01]  /*3a90*/  FFMA R65, R39, R35, R34 ;  /* 0x0000002327417223 */ /* 0x000fe20000000022 */
[----:B------:R-:W-:Y:S01]  /*3aa0*/  FFMA R18, R46, R50, R19 ;  /* 0x000000322e127223 */ /* 0x000fe20000000013 */
        /* <DEDUP_REMOVED lines=40> */
[----:B------:R-:W1:Y:S01]  /*3d30*/  LDS.128 R60, [R78.X4+UR5+0x1150] ;  /* 0x001150054e3c7984 */ /* 0x000e620008004c00 */
[C---:B------:R-:W-:Y:S01]  /*3d40*/  FFMA R28, R24.reuse, R56, R117 ;  /* 0x00000038181c7223 */ /* 0x040fe20000000075 */
[----:B------:R-:W-:Y:S01]  /*3d50*/  FFMA R24, R24, R48, R113 ;  /* 0x0000003018187223 */ /* 0x000fe20000000071 */
[C---:B------:R-:W-:Y:S01]  /*3d60*/  FFMA R20, R26.reuse, R42, R29 ;  /* 0x0000002a1a147223 */ /* 0x040fe2000000001d */
[----:B------:R-:W-:Y:S01]  /*3d70*/  FFMA R22, R26, R54, R23 ;  /* 0x000000361a167223 */ /* 0x000fe20000000017 */
[C---:B------:R-:W-:Y:S01]  /*3d80*/  FFMA R21, R25.reuse, R57, R28 ;  /* 0x0000003919157223 */ /* 0x040fe2000000001c */
[----:B------:R-:W-:Y:S01]  /*3d90*/  FFMA R25, R25, R49, R24 ;  /* 0x0000003119197223 */ /* 0x000fe20000000018 */
[C---:B------:R-:W-:Y:S01]  /*3da0*/  FFMA R119, R27.reuse, R43, R20 ;  /* 0x0000002b1b777223 */ /* 0x040fe20000000014 */
[----:B------:R-:W-:Y:S01]  /*3db0*/  FFMA R115, R27, R55, R22 ;  /* 0x000000371b737223 */ /* 0x000fe20000000016 */
[----:B------:R-:W-:Y:S01]  /*3dc0*/  FFMA R71, R39, R31, R30 ;  /* 0x0000001f27477223 */ /* 0x000fe2000000001e */
[C---:B--2---:R-:W-:Y:S01]  /*3dd0*/  FFMA R64, R32.reuse, R40, R64 ;  /* 0x0000002820407223 */ /* 0x044fe20000000040 */
[C---:B------:R-:W-:Y:S01]  /*3de0*/  FFMA R22, R32.reuse, R56, R125 ;  /* 0x0000003820167223 */ /* 0x040fe2000000007d */
[C---:B------:R-:W-:Y:S01]  /*3df0*/  FFMA R20, R32.reuse, R52, R123 ;  /* 0x0000003420147223 */ /* 0x040fe2000000007b */
[----:B------:R-:W-:Y:S01]  /*3e00*/  FFMA R32, R32, R48, R121 ;  /* 0x0000003020207223 */ /* 0x000fe20000000079 */
        /* <DEDUP_REMOVED lines=10> */
[C---:B---3--:R-:W-:Y:S01]  /*3eb0*/  FFMA R66, R16.reuse, R48, R66 ;  /* 0x0000003010427223 */ /* 0x048fe20000000042 */
[----:B------:R-:W-:Y:S01]  /*3ec0*/  FFMA R68, R16, R52, R68 ;  /* 0x0000003410447223 */ /* 0x000fe20000000044 */
[-C--:B------:R-:W-:Y:S01]  /*3ed0*/  FFMA R34, R34, R50.reuse, R33 ;  /* 0x0000003222227223 */ /* 0x080fe20000000021 */
[----:B------:R-:W-:Y:S01]  /*3ee0*/  FFMA R125, R35, R59, R22 ;  /* 0x0000003b237d7223 */ /* 0x000fe20000000016 */
[C---:B------:R-:W-:Y:S01]  /*3ef0*/  FFMA R23, R17.reuse, R49, R66 ;  /* 0x0000003111177223 */ /* 0x040fe20000000042 */
[----:B------:R-:W-:Y:S01]  /*3f00*/  FFMA R21, R17, R53, R68 ;  /* 0x0000003511157223 */ /* 0x000fe20000000044 */
[C---:B------:R-:W-:Y:S01]  /*3f10*/  FFMA R123, R35.reuse, R55, R20 ;  /* 0x00000037237b7223 */ /* 0x040fe20000000014 */
[C---:B------:R-:W-:Y:S01]  /*3f20*/  FFMA R121, R35.reuse, R51, R34 ;  /* 0x0000003323797223 */ /* 0x040fe20000000022 */
[----:B------:R-:W-:Y:S01]  /*3f30*/  FFMA R64, R35, R43, R64 ;  /* 0x0000002b23407223 */ /* 0x000fe20000000040 */
[C---:B------:R-:W-:Y:S01]  /*3f40*/  FFMA R66, R18.reuse, R50, R23 ;  /* 0x0000003212427223 */ /* 0x040fe20000000017 */
[----:B------:R-:W-:Y:S01]  /*3f50*/  FFMA R68, R18, R54, R21 ;  /* 0x0000003612447223 */ /* 0x000fe20000000015 */
[----:B------:R-:W-:Y:S01]  /*3f60*/  FFMA R44, R44, R56, R91 ;  /* 0x000000382c2c7223 */ /* 0x000fe2000000005b */
[----:B------:R-:W-:Y:S01]  /*3f70*/  LDS.128 R32, [R78.X4+UR5+0x60] ;  /* 0x000060054e207984 */ /* 0x000fe20008004c00 */
[C---:B------:R-:W-:Y:S01]  /*3f80*/  FFMA R72, R16.reuse, R40, R72 ;  /* 0x0000002810487223 */ /* 0x040fe20000000048 */
[----:B------:R-:W-:Y:S01]  /*3f90*/  FFMA R70, R16, R56, R70 ;  /* 0x0000003810467223 */ /* 0x000fe20000000046 */
[----:B------:R-:W-:Y:S01]  /*3fa0*/  FFMA R45, R45, R57, R44 ;  /* 0x000000392d2d7223 */ /* 0x000fe2000000002c */
[----:B------:R-:W-:Y:S01]  /*3fb0*/  LDS.128 R20, [R84+0xe0] ;  /* 0x0000e00054147984 */ /* 0x000fe20000000c00 */
[----:B------:R-:W-:Y:S01]  /*3fc0*/  FFMA R25, R17, R41, R72 ;  /* 0x0000002911197223 */ /* 0x000fe20000000048 */
[C---:B------:R-:W-:Y:S01]  /*3fd0*/  FFMA R117, R27.reuse, R59, R24 ;  /* 0x0000003b1b757223 */ /* 0x040fe20000000018 */
[----:B------:R-:W-:Y:S01]  /*3fe0*/  FFMA R46, R46, R58, R45 ;  /* 0x0000003a2e2e7223 */ /* 0x000fe2000000002d */
[----:B------:R-:W3:Y:S01]  /*3ff0*/  LDS.128 R36, [R84+0x60] ;  /* 0x0000600054247984 */ /* 0x000ee20000000c00 */
[----:B------:R-:W-:Y:S01]  /*4000*/  FFMA R113, R27, R51, R26 ;  /* 0x000000331b717223 */ /* 0x000fe2000000001a */
[----:B------:R-:W-:Y:S01]  /*4010*/  FFMA R17, R17, R57, R70 ;  /* 0x0000003911117223 */ /* 0x000fe20000000046 */
[C---:B------:R-:W-:Y:S01]  /*4020*/  FFMA R72, R18.reuse, R42, R25 ;  /* 0x0000002a12487223 */ /* 0x040fe20000000019 */
[-C--:B------:R-:W-:Y:S01]  /*4030*/  FFMA R91, R47, R59.reuse, R46 ;  /* 0x0000003b2f5b7223 */ /* 0x080fe2000000002e */
[----:B------:R-:W4:Y:S01]  /*4040*/  LDS.128 R24, [R84+0x160] ;  /* 0x0001600054187984 */ /* 0x000f220000000c00 */
[----:B------:R-:W-:Y:S01]  /*4050*/  FFMA R70, R18, R58, R17 ;  /* 0x0000003a12467223 */ /* 0x000fe20000000011 */
[C---:B-1----:R-:W-:Y:S01]  /*4060*/  FFMA R18, R60.reuse, R52, R75 ;  /* 0x000000343c127223 */ /* 0x042fe2000000004b */
[C---:B------:R-:W-:Y:S01]  /*4070*/  FFMA R16, R60.reuse, R48, R73 ;  /* 0x000000303c107223 */ /* 0x040fe20000000049 */
[----:B------:R-:W1:Y:S01]  /*4080*/  LDS.128 R44, [R84+0x1e0] ;  /* 0x0001e000542c7984 */ /* 0x000e620000000c00 */
        /* <DEDUP_REMOVED lines=13> */
[----:B------:R-:W-:Y:S01]  /*4160*/  FFMA R60, R62, R50, R101 ;  /* 0x000000323e3c7223 */ /* 0x000fe20000000065 */
        /* <DEDUP_REMOVED lines=14> */
[----:B------:R-:W2:Y:S01]  /*4250*/  LDS.128 R60, [R78.X4+UR5+0x160] ;  /* 0x000160054e3c7984 */ /* 0x000ea20008004c00 */
[C---:B------:R-:W-:Y:S01]  /*4260*/  FFMA R58, R30.reuse, R58, R57 ;  /* 0x0000003a1e3a7223 */ /* 0x040fe20000000039 */
[C---:B------:R-:W-:Y:S01]  /*4270*/  FFMA R54, R30.reuse, R54, R53 ;  /* 0x000000361e367223 */ /* 0x040fe20000000035 */
[----:B------:R-:W-:Y:S01]  /*4280*/  FFMA R30, R30, R42, R29 ;  /* 0x0000002a1e1e7223 */ /* 0x000fe2000000001d */
[C---:B---3--:R-:W-:Y:S01]  /*4290*/  FFMA R28, R32.reuse, R36, R85 ;  /* 0x00000024201c7223 */ /* 0x048fe20000000055 */
[C---:B------:R-:W-:Y:S01]  /*42a0*/  FFMA R65, R31.reuse, R59, R58 ;  /* 0x0000003b1f417223 */ /* 0x040fe2000000003a */
[C---:B------:R-:W-:Y:S01]  /*42b0*/  FFMA R67, R31.reuse, R55, R54 ;  /* 0x000000371f437223 */ /* 0x040fe20000000036 */
[C---:B------:R-:W-:Y:S01]  /*42c0*/  FFMA R71, R31.reuse, R43, R30 ;  /* 0x0000002b1f477223 */ /* 0x040fe2000000001e */
[C---:B------:R-:W-:Y:S01]  /*42d0*/  FFMA R30, R32.reuse, R20, R87 ;  /* 0x00000014201e7223 */ /* 0x040fe20000000057 */
[----:B------:R-:W-:Y:S01]  /*42e0*/  FFMA R69, R31, R51, R50 ;  /* 0x000000331f457223 */ /* 0x000fe20000000032 */
[C---:B------:R-:W-:Y:S01]  /*42f0*/  FFMA R49, R33.reuse, R37, R28 ;  /* 0x0000002521317223 */ /* 0x040fe2000000001c */
[C---:B----4-:R-:W-:Y:S01]  /*4300*/  FFMA R40, R32.reuse, R24, R89 ;  /* 0x0000001820287223 */ /* 0x050fe20000000059 */
[C---:B------:R-:W-:Y:S01]  /*4310*/  FFMA R43, R33.reuse, R21, R30 ;  /* 0x00000015212b7223 */ /* 0x040fe2000000001e */
[----:B-1----:R-:W-:Y:S01]  /*4320*/  FFMA R32, R32, R44, R91 ;  /* 0x0000002c20207223 */ /* 0x002fe2000000005b */
[----:B------:R-:W1:Y:S01]  /*4330*/  LDS.128 R28, [R78.X4+UR5+0x1e0] ;  /* 0x0001e0054e1c7984 */ /* 0x000e620008004c00 */
        /* <DEDUP_REMOVED lines=22> */
[----:B------:R-:W3:Y:S01]  /*44a0*/  LDS.128 R40, [R78.X4+UR5+0x1060] ;  /* 0x001060054e287984 */ /* 0x000ee20008004c00 */
[C---:B------:R-:W-:Y:S01]  /*44b0*/  FFMA R92, R19.reuse, R47, R92 ;  /* 0x0000002f135c7223 */ /* 0x040fe2000000005c */
[C---:B------:R-:W-:Y:S01]  /*44c0*/  FFMA R90, R19.reuse, R27, R90 ;  /* 0x0000001b135a7223 */ /* 0x040fe2000000005a */
[C---:B--2---:R-:W-:Y:S01]  /*44d0*/  FFMA R74, R60.reuse, R44, R74 ;  /* 0x0000002c3c4a7223 */ /* 0x044fe2000000004a */
        /* <DEDUP_REMOVED lines=13> */
[C---:B-1----:R-:W-:Y:S01]  /*45b0*/  FFMA R48, R28.reuse, R44, R117 ;  /* 0x0000002c1c307223 */ /* 0x042fe20000000075 */
        /* <DEDUP_REMOVED lines=14> */
[C---:B------:R-:W-:Y:S01]  /*46a0*/  FFMA R93, R31.reuse, R27, R48 ;  /* 0x0000001b1f5d7223 */ /* 0x040fe20000000030 */
[C---:B------:R-:W-:Y:S01]  /*46b0*/  FFMA R113, R31.reuse, R39, R28 ;  /* 0x000000271f717223 */ /* 0x040fe2000000001c */
[----:B------:R-:W4:Y:S01]  /*46c0*/  LDS.128 R56, [R78.X4+UR5+0x11e0] ;  /* 0x0011e0054e387984 */ /* 0x000f220008004c00 */
[----:B------:R-:W-:Y:S01]  /*46d0*/  FFMA R91, R31, R23, R30 ;  /* 0x000000171f5b7223 */ /* 0x000fe2000000001e */
[----:B------:R-:W-:-:S02]  /*46e0*/  FFMA R86, R60, R36, R86 ;  /* 0x000000243c567223 */ /* 0x000fc40000000056 */
[----:B------:R-:W-:Y:S01]  /*46f0*/  LDS.128 R52, [R84+0x170] ;  /* 0x0001700054347984 */ /* 0x000fe20000000c00 */
        /* <DEDUP_REMOVED lines=11> */
[-C--:B------:R-:W-:Y:S01]  /*47b0*/  FFMA R61, R61, R37.reuse, R86 ;  /* 0x000000253d3d7223 */ /* 0x080fe20000000056 */
        /* <DEDUP_REMOVED lines=18> */
[----:B------:R-:W2:Y:S01]  /*48e0*/  LDS.128 R72, [R78.X4+UR5+0x70] ;  /* 0x000070054e487984 */ /* 0x000ea20008004c00 */
[C---:B------:R-:W-:Y:S01]  /*48f0*/  FFMA R119, R19.reuse, R47, R18 ;  /* 0x0000002f13777223 */ /* 0x040fe20000000012 */
[-C--:B------:R-:W-:Y:S01]  /*4900*/  FFMA R121, R19, R39.reuse, R16 ;  /* 0x0000002713797223 */ /* 0x080fe20000000010 */
[C---:B-1----:R-:W-:Y:S01]  /*4910*/  FFMA R18, R32.reuse, R24, R103 ;  /* 0x0000001820127223 */ /* 0x042fe20000000067 */
[----:B------:R-:W1:Y:S01]  /*4920*/  LDS.128 R40, [R84+0xf0] ;  /* 0x0000f00054287984 */ /* 0x000e620000000c00 */
[C---:B------:R-:W-:Y:S01]  /*4930*/  FFMA R16, R32.reuse, R20, R101 ;  /* 0x0000001420107223 */ /* 0x040fe20000000065 */
[----:B------:R-:W-:Y:S01]  /*4940*/  FFMA R86, R63, R39, R86 ;  /* 0x000000273f567223 */ /* 0x000fe20000000056 */
[C---:B------:R-:W-:Y:S01]  /*4950*/  FFMA R115, R19.reuse, R23, R60 ;  /* 0x0000001713737223 */ /* 0x040fe2000000003c */
[----:B------:R-:W3:Y:S01]  /*4960*/  LDS.128 R48, [R84+0x70] ;  /* 0x0000700054307984 */ /* 0x000ee20000000c00 */
[----:B------:R-:W-:Y:S01]  /*4970*/  FFMA R117, R19, R27, R62 ;  /* 0x0000001b13757223 */ /* 0x000fe2000000003e */
[C---:B------:R-:W-:Y:S01]  /*4980*/  FFMA R60, R32.reuse, R44, R105 ;  /* 0x0000002c203c7223 */ /* 0x040fe20000000069 */
[C---:B------:R-:W-:Y:S01]  /*4990*/  FFMA R63, R33.reuse, R25, R18 ;  /* 0x00000019213f7223 */ /* 0x040fe20000000012 */
[----:B------:R-:W3:Y:S01]  /*49a0*/  LDS.128 R28, [R84+0x1f0] ;  /* 0x0001f000541c7984 */ /* 0x000ee20000000c00 */
[C---:B------:R-:W-:Y:S01]  /*49b0*/  FFMA R101, R33.reuse, R21, R16 ;  /* 0x0000001521657223 */ /* 0x040fe20000000010 */
[----:B------:R-:W-:Y:S01]  /*49c0*/  FFMA R32, R32, R36, R109 ;  /* 0x0000002420207223 */ /* 0x000fe2000000006d */
[C---:B------:R-:W-:Y:S01]  /*49d0*/  FFMA R61, R33.reuse, R45, R60 ;  /* 0x0000002d213d7223 */ /* 0x040fe2000000003c */
[----:B------:R-:W3:Y:S01]  /*49e0*/  LDS.128 R16, [R78.X4+UR5+0xf0] ;  /* 0x0000f0054e107984 */ /* 0x000ee20008004c00 */
        /* <DEDUP_REMOVED lines=8> */
[C---:B----4-:R-:W-:Y:S01]  /*4a70*/  FFMA R24, R56.reuse, R24, R67 ;  /* 0x0000001838187223 */ /* 0x050fe20000000043 */
[----:B------:R-:W-:Y:S01]  /*4a80*/  FFMA R109, R35, R39, R34 ;  /* 0x00000027236d7223 */ /* 0x000fe20000000022 */
[C---:B------:R-:W-:Y:S01]  /*4a90*/  FFMA R20, R56.reuse, R20, R69 ;  /* 0x0000001438147223 */ /* 0x040fe20000000045 */
[----:B------:R-:W4:Y:S01]  /*4aa0*/  LDS.128 R32, [R78.X4+UR5+0x170] ;  /* 0x000170054e207984 */ /* 0x000f220008004c00 */
        /* <DEDUP_REMOVED lines=10> */
[----:B------:R-:W4:Y:S01]  /*4b50*/  LDS.128 R24, [R78.X4+UR5+0x1f0] ;  /* 0x0001f0054e187984 */ /* 0x000f220008004c00 */
[----:B--2---:R-:W-:Y:S01]  /*4b60*/  FFMA R98, R72, R52, R98 ;  /* 0x0000003448627223 */ /* 0x004fe20000000062 */
[C---:B------:R-:W-:Y:S01]  /*4b70*/  FFMA R69, R59.reuse, R23, R22 ;  /* 0x000000173b457223 */ /* 0x040fe20000000016 */
[----:B------:R-:W-:Y:S01]  /*4b80*/  FFMA R46, R58, R46, R45 ;  /* 0x0000002e3a2e7223 */ /* 0x000fe2000000002d */
[----:B------:R-:W-:Y:S01]  /*4b90*/  FFMA R71, R59, R39, R38 ;  /* 0x000000273b477223 */ /* 0x000fe20000000026 */
[----:B-1----:R-:W-:Y:S01]  /*4ba0*/  FFMA R96, R72, R40, R96 ;  /* 0x0000002848607223 */ /* 0x002fe20000000060 */
[----:B------:R-:W-:Y:S01]  /*4bb0*/  FFMA R21, R73, R53, R98 ;  /* 0x0000003549157223 */ /* 0x000fe20000000062 */
[----:B------:R-:W-:Y:S01]  /*4bc0*/  FFMA R65, R59, R47, R46 ;  /* 0x0000002f3b417223 */ /* 0x000fe2000000002e */
[----:B------:R-:W-:Y:S01]  /*4bd0*/  LEA R70, R0, 0x6000, 0xe ;  /* 0x0000600000467811 */ /* 0x000fe200078e70ff */
[----:B---3--:R-:W-:Y:S01]  /*4be0*/  FFMA R94, R72, R48, R94 ;  /* 0x00000030485e7223 */ /* 0x008fe2000000005e */
[C---:B------:R-:W-:Y:S01]  /*4bf0*/  FFMA R23, R73.reuse, R41, R96 ;  /* 0x0000002949177223 */ /* 0x040fe20000000060 */
[----:B------:R-:W-:Y:S01]  /*4c00*/  FFMA R22, R74, R54, R21 ;  /* 0x000000364a167223 */ /* 0x000fe20000000015 */
[----:B------:R-:W-:Y:S01]  /*4c10*/  LDS.128 R56, [R78.X4+UR5+0x1170] ;  /* 0x001170054e387984 */ /* 0x000fe20008004c00 */
[----:B------:R-:W-:Y:S01]  /*4c20*/  FFMA R102, R72, R28, R102 ;  /* 0x0000001c48667223 */ /* 0x000fe20000000066 */
[----:B------:R-:W-:Y:S01]  /*4c30*/  FFMA R37, R73, R49, R94 ;  /* 0x0000003149257223 */ /* 0x000fe2000000005e */
[----:B------:R-:W-:Y:S01]  /*4c40*/  FFMA R20, R74, R42, R23 ;  /* 0x0000002a4a147223 */ /* 0x000fe20000000017 */
[----:B------:R-:W-:Y:S01]  /*4c50*/  IADD3 R46, P1, R9, UR6, RZ ;  /* 0x00000006092e7c10 */ /* 0x000fe2000ff3e0ff */
[-C--:B------:R-:W-:Y:S01]  /*4c60*/  FFMA R73, R73, R29.reuse, R102 ;  /* 0x0000001d49497223 */ /* 0x080fe20000000066 */
[C---:B------:R-:W-:Y:S01]  /*4c70*/  FFMA R92, R16.reuse, R28, R92 ;  /* 0x0000001c105c7223 */ /* 0x040fe2000000005c */
[C---:B------:R-:W-:Y:S01]  /*4c80*/  FFMA R90, R16.reuse, R52, R90 ;  /* 0x00000034105a7223 */ /* 0x040fe2000000005a */
[C---:B------:R-:W-:Y:S01]  /*4c90*/  FFMA R88, R16.reuse, R40, R88 ;  /* 0x0000002810587223 */ /* 0x040fe20000000058 */
[----:B------:R-:W-:Y:S01]  /*4ca0*/  FFMA R100, R16, R48, R100 ;  /* 0x0000003010647223 */ /* 0x000fe20000000064 */
[C---:B------:R-:W-:Y:S01]  /*4cb0*/  FFMA R72, R74.reuse, R50, R37 ;  /* 0x000000324a487223 */ /* 0x040fe20000000025 */
[-C--:B------:R-:W-:Y:S01]  /*4cc0*/  FFMA R36, R74, R30.reuse, R73 ;  /* 0x0000001e4a247223 */ /* 0x080fe20000000049 */
[C---:B------:R-:W-:Y:S01]  /*4cd0*/  FFMA R37, R17.reuse, R29, R92 ;  /* 0x0000001d11257223 */ /* 0x040fe2000000005c */
[C---:B------:R-:W-:Y:S01]  /*4ce0*/  FFMA R39, R17.reuse, R53, R90 ;  /* 0x0000003511277223 */ /* 0x040fe2000000005a */
[----:B------:R-:W-:Y:S01]  /*4cf0*/  FFMA R45, R17, R41, R88 ;  /* 0x00000029112d7223 */ /* 0x000fe20000000058 */
[C---:B------:R-:W-:Y:S01]  /*4d00*/  FFMA R73, R75.reuse, R43, R20 ;  /* 0x0000002b4b497223 */ /* 0x040fe20000000014 */
[----:B------:R-:W-:Y:S01]  /*4d10*/  FFMA R74, R75, R55, R22 ;  /* 0x000000374b4a7223 */ /* 0x000fe20000000016 */
[----:B------:R-:W-:Y:S01]  /*4d20*/  FFMA R17, R17, R49, R100 ;  /* 0x0000003111117223 */ /* 0x000fe20000000064 */
[C---:B------:R-:W-:Y:S01]  /*4d30*/  FFMA R72, R75.reuse, R51, R72 ;  /* 0x000000334b487223 */ /* 0x040fe20000000048 */
[----:B------:R-:W1:Y:S01]  /*4d40*/  LDS.128 R20, [R78.X4+UR5+0x1070] ;  /* 0x001070054e147984 */ /* 0x000e620008004c00 */
[-C--:B------:R-:W-:Y:S01]  /*4d50*/  FFMA R75, R75, R31.reuse, R36 ;  /* 0x0000001f4b4b7223 */ /* 0x080fe20000000024 */
[C---:B------:R-:W-:Y:S01]  /*4d60*/  FFMA R36, R18.reuse, R30, R37 ;  /* 0x0000001e12247223 */ /* 0x040fe20000000025 */
[C---:B------:R-:W-:Y:S01]  /*4d70*/  FFMA R62, R18.reuse, R54, R39 ;  /* 0x00000036123e7223 */ /* 0x040fe20000000027 */
[C---:B------:R-:W-:Y:S01]  /*4d80*/  FFMA R16, R18.reuse, R42, R45 ;  /* 0x0000002a12107223 */ /* 0x040fe2000000002d */
[----:B------:R-:W-:Y:S01]  /*4d90*/  FFMA R18, R18, R50, R17 ;  /* 0x0000003212127223 */ /* 0x000fe20000000011 */
[C---:B------:R-:W-:Y:S01]  /*4da0*/  FFMA R63, R19.reuse, R31, R36 ;  /* 0x0000001f133f7223 */ /* 0x040fe20000000024 */
[C---:B----4-:R-:W-:Y:S01]  /*4db0*/  FFMA R36, R32.reuse, R28, R107 ;  /* 0x0000001c20247223 */ /* 0x050fe2000000006b */
        /* <DEDUP_REMOVED lines=67> */
[----:B------:R-:W-:Y:S01]  /*51f0*/  IADD3 R86, P0, R4, UR6, RZ ;  /* 0x0000000604567c10 */ /* 0x000fe2000ff1e0ff */
[----:B------:R-:W1:Y:S01]  /*5200*/  LDS.128 R16, [R78.X4+UR5+0x11f0] ;  /* 0x0011f0054e107984 */ /* 0x000e620008004c00 */
[----:B------:R-:W-:Y:S01]  /*5210*/  IADD3 R88, P2, R5, UR6, RZ ;  /* 0x0000000605587c10 */ /* 0x000fe2000ff5e0ff */
[----:B------:R-:W-:Y:S01]  /*5220*/  FFMA R64, R56, R48, R109 ;  /* 0x0000003038407223 */ /* 0x000fe2000000006d */
[----:B------:R-:W-:Y:S01]  /*5230*/  IADD3.X R87, R6, UR7, RZ, P0, !PT ;  /* 0x0000000706577c10 */ /* 0x000fe200087fe4ff */
[----:B------:R-:W-:Y:S01]  /*5240*/  FFMA R66, R56, R40, R101 ;  /* 0x0000002838427223 */ /* 0x000fe20000000065 */
[----:B------:R-:W-:Y:S01]  /*5250*/  ISETP.GE.U32.AND P0, PT, R82, R76, PT ;  /* 0x0000004c5200720c */ /* 0x000fe20003f06070 */
[C---:B------:R-:W-:Y:S01]  /*5260*/  FFMA R68, R56.reuse, R52, R103 ;  /* 0x0000003438447223 */ /* 0x040fe20000000067 */
[----:B------:R-:W-:Y:S01]  /*5270*/  IADD3 R44, P3, R7, UR6, RZ ;  /* 0x00000006072c7c10 */ /* 0x000fe2000ff7e0ff */
[----:B------:R-:W-:Y:S01]  /*5280*/  FFMA R56, R56, R28, R105 ;  /* 0x0000001c38387223 */ /* 0x000fe20000000069 */
[----:B------:R-:W-:Y:S01]  /*5290*/  LEA R93, R0, R83, 0xd ;  /* 0x00000053005d7211 */ /* 0x000fe200078e68ff */
[----:B------:R-:W-:Y:S06]  /*52a0*/  BAR.SYNC 0x0 ;  /* 0x0000000000007b1d */ /* 0x000fec0000000000 */
[----:B------:R-:W-:Y:S01]  /*52b0*/  IADD3.X R89, R8, UR7, RZ, P2, !PT ;  /* 0x0000000708597c10 */ /* 0x000fe200097fe4ff */
[----:B------:R-:W-:Y:S01]  /*52c0*/  USHF.L.U32 UR5, UR4, 0xd, URZ ;  /* 0x0000000d04057899 */ /* 0x000fe2000800063f */
[----:B------:R-:W-:Y:S01]  /*52d0*/  LEA R95, R0, R81, 0xd ;  /* 0x00000051005f7211 */ /* 0x000fe200078e68ff */
[----:B------:R-:W-:Y:S01]  /*52e0*/  @!PT LDS RZ, [RZ] ;  /* 0x00000000fffff984 */ /* 0x000fe20000000800 */
[----:B------:R-:W-:Y:S01]  /*52f0*/  @!PT LDS RZ, [RZ] ;  /* 0x00000000fffff984 */ /* 0x000fe20000000800 */
[----:B------:R-:W-:Y:S01]  /*5300*/  @!PT LDS RZ, [RZ] ;  /* 0x00000000fffff984 */ /* 0x000fe20000000800 */
[----:B------:R2:W-:Y:S01]  /*5310*/  LDGSTS.E.BYPASS.128 [R93], [R86.64], !P0 ;  /* 0x00000000565d7fae */ /* 0x0005e2000c101c4a */
[----:B------:R-:W-:-:S02]  /*5320*/  IADD3.X R45, R10, UR7, RZ, P3, !PT ;  /* 0x000000070a2d7c10 */ /* 0x000fc40009ffe4ff */
[----:B------:R-:W-:Y:S01]  /*5330*/  IADD3 R84, P2, R11, UR6, RZ ;  /* 0x000000060b547c10 */ /* 0x000fe2000ff5e0ff */
[----:B------:R3:W-:Y:S01]  /*5340*/  LDGSTS.E.BYPASS.128 [R95], [R88.64], !P0 ;  /* 0x00000000585f7fae */ /* 0x0007e2000c101c4a */
[----:B------:R-:W-:Y:S01]  /*5350*/  IADD3 R90, P3, R13, UR6, RZ ;  /* 0x000000060d5a7c10 */ /* 0x000fe2000ff7e0ff */
[----:B------:R-:W-:Y:S01]  /*5360*/  UIADD3 UR6, UP1, UR6, 0x80, URZ ;  /* 0x0000008006067890 */ /* 0x000fe2000ff3e03f */
[-C--:B------:R-:W-:Y:S01]  /*5370*/  IADD3 R97, R83, R70.reuse, RZ ;  /* 0x0000004653617210 */ /* 0x080fe20007ffe0ff */
[----:B------:R-:W0:Y:S01]  /*5380*/  LDGDEPBAR ;  /* 0x00000000000079af */ /* 0x000e220000000000 */
[----:B------:R-:W-:Y:S02]  /*5390*/  IADD3.X R47, R12, UR7, RZ, P1, !PT ;  /* 0x000000070c2f7c10 */ /* 0x000fe40008ffe4ff */
[----:B------:R-:W-:Y:S01]  /*53a0*/  IADD3.X R85, R14, UR7, RZ, P2, !PT ;  /* 0x000000070e557c10 */ /* 0x000fe200097fe4ff */
[----:B------:R4:W-:Y:S01]  /*53b0*/  LDGSTS.E.BYPASS.128 [R97], [R44.64], !P0 ;  /* 0x000000002c617fae */ /* 0x0009e2000c101c4a */
[-C--:B--2---:R-:W-:Y:S01]  /*53c0*/  IADD3 R93, R81, R70.reuse, RZ ;  /* 0x00000046515d7210 */ /* 0x084fe20007ffe0ff */
[----:B------:R-:W-:Y:S01]  /*53d0*/  FFMA R87, R57, R53, R68 ;  /* 0x0000003539577223 */ /* 0x000fe20000000044 */
[----:B------:R-:W-:Y:S01]  /*53e0*/  IADD3.X R91, R15, UR7, RZ, P3, !PT ;  /* 0x000000070f5b7c10 */ /* 0x000fe20009ffe4ff */
[----:B---3--:R-:W-:Y:S01]  /*53f0*/  FFMA R89, R57, R41, R66 ;  /* 0x0000002939597223 */ /* 0x008fe20000000042 */
[-C--:B------:R-:W-:Y:S01]  /*5400*/  IADD3 R95, R80, R70.reuse, RZ ;  /* 0x00000046505f7210 */ /* 0x080fe20007ffe0ff */
[----:B------:R2:W-:Y:S01]  /*5410*/  LDGSTS.E.BYPASS.128 [R93], [R46.64], !P0 ;  /* 0x000000002e5d7fae */ /* 0x0005e2000c101c4a */
[----:B------:R-:W-:Y:S01]  /*5420*/  IADD3 R99, R79, R70, RZ ;  /* 0x000000464f637210 */ /* 0x000fe20007ffe0ff */
[----:B------:R-:W-:Y:S01]  /*5430*/  UIADD3.X UR7, URZ, UR7, URZ, UP1, !UPT ;  /* 0x000000073f077290 */ /* 0x000fe20008ffe43f */
[C---:B-1----:R-:W-:Y:S01]  /*5440*/  FFMA R28, R16.reuse, R28, R65 ;  /* 0x0000001c101c7223 */ /* 0x042fe20000000041 */
[----:B------:R1:W-:Y:S01]  /*5450*/  LDGSTS.E.BYPASS.128 [R95], [R84.64], !P0 ;  /* 0x00000000545f7fae */ /* 0x0003e2000c101c4a */
[C---:B------:R-:W-:Y:S01]  /*5460*/  FFMA R52, R16.reuse, R52, R67 ;  /* 0x0000003410347223 */ /* 0x040fe20000000043 */
[C---:B------:R-:W-:Y:S01]  /*5470*/  FFMA R48, R16.reuse, R48, R71 ;  /* 0x0000003010307223 */ /* 0x040fe20000000047 */
[----:B------:R-:W-:Y:S01]  /*5480*/  FFMA R16, R16, R40, R69 ;  /* 0x0000002810107223 */ /* 0x000fe20000000045 */
[----:B------:R1:W-:Y:S01]  /*5490*/  LDGSTS.E.BYPASS.128 [R99], [R90.64], !P0 ;  /* 0x000000005a637fae */ /* 0x0003e2000c101c4a */
[----:B------:R-:W-:Y:S01]  /*54a0*/  ISETP.GE.U32.AND P0, PT, R82, 0x90, PT ;  /* 0x000000905200780c */ /* 0x000fe20003f06070 */
[C---:B----4-:R-:W-:Y:S01]  /*54b0*/  FFMA R45, R57.reuse, R29, R56 ;  /* 0x0000001d392d7223 */ /* 0x050fe20000000038 */
[----:B------:R-:W-:Y:S01]  /*54c0*/  FFMA R57, R57, R49, R64 ;  /* 0x0000003139397223 */ /* 0x000fe20000000040 */
[----:B------:R-:W0:Y:S01]  /*54d0*/  LDGDEPBAR ;  /* 0x00000000000079af */ /* 0x000e220000000000 */
        /* <DEDUP_REMOVED lines=20> */
[----:B------:R-:W-:-:S04]  /*5620*/  DEPBAR.LE SB0, 0x4 ;  /* 0x000081000000791a */ /* 0x000fc80000000000 */
[----:B------:R-:W-:Y:S06]  /*5630*/  BAR.SYNC 0x0 ;  /* 0x0000000000007b1d */ /* 0x000fec0000000000 */
[----:B-1----:R-:W-:Y:S01]  /*5640*/  @P0 CALL.REL.NOINC `(.L_x_0) ;  /* 0x0000001000000944 */ /* 0x002fe20003c00000 */
[----:B------:R-:W-:Y:S05]  /*5650*/  BRA `(.L_x_1) ;  /* 0xffffb6f000007947 */ /* 0x000fea000383ffff */
.L_x_0:
[----:B------:R-:W1:Y:S01]  /*5660*/  S2R R4, SR_TID.X ;  /* 0x0000000000047919 */ /* 0x000e620000002100 */
[----:B------:R-:W-:-:S04]  /*5670*/  DEPBAR.LE SB0, 0x0 ;  /* 0x000080000000791a */ /* 0x000fc80000000000 */
[----:B------:R-:W-:Y:S02]  /*5680*/  ULDC UR4, c[0x0][0x178] ;  /* 0x00005e0000047ab9 */ /* 0x000fe40000000800 */
[----:B------:R-:W-:Y:S01]  /*5690*/  UIMAD UR4, UR4, 0x32, URZ ;  /* 0x00000032040478a4 */ /* 0x000fe2000f8e023f */
[----:B-1----:R-:W-:Y:S02]  /*56a0*/  SHF.R.U32.HI R40, RZ, 0x5, R4 ;  /* 0x00000005ff287819 */ /* 0x002fe40000011604 */
[----:B------:R-:W-:Y:S02]  /*56b0*/  SHF.L.U32 R41, R4, 0x2, RZ ;  /* 0x0000000204297819 */ /* 0x000fe400000006ff */
[----:B------:R-:W-:Y:S02]  /*56c0*/  SGXT.U32 R40, R40, 0x3 ;  /* 0x000000032828781a */ /* 0x000fe40000000000 */
[----:B------:R-:W-:Y:S02]  /*56d0*/  LOP3.LUT R41, R2, 0x7c, R41, 0xf8, !PT ;  /* 0x0000007c02297812 */ /* 0x000fe400078ef829 */
[----:B------:R-:W-:Y:S01]  /*56e0*/  LOP3.LUT R2, R3, 0x18, RZ, 0xfc, !PT ;  /* 0x0000001803027812 */ /* 0x000fe200078efcff */
[----:B------:R-:W-:Y:S01]  /*56f0*/  IMAD R77, R40, 0x210, R77 ;  /* 0x00000210284d7824 */ /* 0x000fe200078e024d */
[----:B------:R-:W-:Y:S06]  /*5700*/  BAR.SYNC 0x0 ;  /* 0x0000000000007b1d */ /* 0x000fec0000000000 */
[----:B------:R-:W-:Y:S01]  /*5710*/  SHF.L.U32 R0, R77, 0x2, RZ ;  /* 0x000000024d007819 */ /* 0x000fe200000006ff */
[----:B------:R-:W-:Y:S01]  /*5720*/  STS.128 [R77.X4], R72 ;  /* 0x000000484d007388 */ /* 0x000fe20000004c00 */
[----:B------:R-:W-:-:S03]  /*5730*/  ISETP.GE.AND P0, PT, R41, 0x80, PT ;  /* 0x000000802900780c */ /* 0x000fc60003f06270 */
[----:B------:R-:W-:Y:S01]  /*5740*/  IMAD R40, R40, -0x630, R0 ;  /* 0xfffff9d028287824 */ /* 0x000fe200078e0200 */
[----:B------:R-:W-:Y:S01]  /*5750*/  STS.128 [R77.X4+0x210], R60 ;  /* 0x0002103c4d007388 */ /* 0x000fe20000004c00 */
[C---:B------:R-:W-:Y:S02]  /*5760*/  LOP3.LUT R0, R3.reuse, 0x8, RZ, 0xfc, !PT ;  /* 0x0000000803007812 */ /* 0x040fe400078efcff */
[----:B------:R-:W-:Y:S01]  /*5770*/  ISETP.LT.AND P1, PT, R3, UR4, !P0 ;  /* 0x0000000403007c0c */ /* 0x000fe2000c721270 */
[----:B------:R-:W-:Y:S01]  /*5780*/  STS.128 [R77.X4+0x420], R36 ;  /* 0x000420244d007388 */ /* 0x000fe20000004c00 */
[----:B------:R-:W-:Y:S02]  /*5790*/  ISETP.LT.AND P2, PT, R0, UR4, !P0 ;  /* 0x0000000400007c0c */ /* 0x000fe4000c741270 */
[----:B------:R-:W-:Y:S01]  /*57a0*/  ISETP.LT.AND P4, PT, R2, UR4, !P0 ;  /* 0x0000000402007c0c */ /* 0x000fe2000c781270 */
[----:B------:R-:W-:Y:S04]  /*57b0*/  STS.128 [R77.X4+0x630], R32 ;  /* 0x000630204d007388 */ /* 0x000fe80000004c00 */
[----:B------:R-:W-:Y:S06]  /*57c0*/  BAR.SYNC 0x0 ;  /* 0x0000000000007b1d */ /* 0x000fec0000000000 */
[----:B------:R-:W1:Y:S04]  /*57d0*/  LDS.128 R48, [R40] ;  /* 0x0000000028307984 */ /* 0x000e680000000c00 */
[----:B------:R-:W2:Y:S01]  /*57e0*/  LDS.128 R52, [R40+0x1080] ;  /* 0x0010800028347984 */ /* 0x000ea20000000c00 */
[----:B------:R-:W-:-:S03]  /*57f0*/  MOV R33, 0x4 ;  /* 0x0000000400217802 */ /* 0x000fc60000000f00 */
[----:B------:R-:W3:Y:S01]  /*5800*/  LDS.128 R8, [R40+0x2100] ;  /* 0x0021000028087984 */ /* 0x000ee20000000c00 */
[----:B------:R-:W-:-:S03]  /*5810*/  LOP3.LUT R32, R3, 0x38, RZ, 0xfc, !PT ;  /* 0x0000003803207812 */ /* 0x000fc600078efcff */
[----:B------:R-:W4:Y:S04]  /*5820*/  LDS.128 R4, [R40+0x3180] ;  /* 0x0031800028047984 */ /* 0x000f280000000c00 */
[----:B------:R-:W-:Y:S06]  /*5830*/  BAR.SYNC 0x0 ;  /* 0x0000000000007b1d */ /* 0x000fec0000000000 */
[----:B------:R-:W-:Y:S04]  /*5840*/  STS.128 [R77.X4], R24 ;  /* 0x000000184d007388 */ /* 0x000fe80000004c00 */
[----:B------:R-:W-:Y:S04]  /*5850*/  STS.128 [R77.X4+0x210], R20 ;  /* 0x000210144d007388 */ /* 0x000fe80000004c00 */
[----:B------:R-:W-:Y:S04]  /*5860*/  STS.128 [R77.X4+0x420], R44 ;  /* 0x0004202c4d007388 */ /* 0x000fe80000004c00 */
[----:B------:R-:W-:Y:S04]  /*5870*/  STS.128 [R77.X4+0x630], R28 ;  /* 0x0006301c4d007388 */ /* 0x000fe80000004c00 */
[----:B------:R-:W-:Y:S06]  /*5880*/  BAR.SYNC 0x0 ;  /* 0x0000000000007b1d */ /* 0x000fec0000000000 */
[----:B------:R-:W4:Y:S01]  /*5890*/  LDS.128 R12, [R40] ;  /* 0x00000000280c7984 */ /* 0x000f220000000c00 */
[----:B------:R-:W-:-:S02]  /*58a0*/  LEA R20, R3, R41, 0x7 ;  /* 0x0000002903147211 */ /* 0x000fc400078e38ff */
[----:B------:R-:W-:Y:S01]  /*58b0*/  LEA R22, R0, R41, 0x7 ;  /* 0x0000002900167211 */ /* 0x000fe200078e38ff */
[----:B------:R-:W4:Y:S01]  /*58c0*/  LDS.128 R16, [R40+0x1080] ;  /* 0x0010800028107984 */ /* 0x000f220000000c00 */
[C---:B------:R-:W-:Y:S01]  /*58d0*/  LOP3.LUT R0, R3.reuse, 0x10, RZ, 0xfc, !PT ;  /* 0x0000001003007812 */ /* 0x040fe200078efcff */
[-C--:B------:R-:W-:Y:S01]  /*58e0*/  IMAD.WIDE R20, R20, R33.reuse, c[0x0][0x170] ;  /* 0x00005c0014147625 */ /* 0x080fe200078e0221 */
[C---:B------:R-:W-:Y:S01]  /*58f0*/  LOP3.LUT R28, R3.reuse, 0x20, RZ, 0xfc, !PT ;  /* 0x00000020031c7812 */ /* 0x040fe200078efcff */
[----:B------:R-:W4:Y:S01]  /*5900*/  LDS.128 R24, [R40+0x2100] ;  /* 0x0021000028187984 */ /* 0x000f220000000c00 */
[C---:B------:R-:W-:Y:S01]  /*5910*/  LOP3.LUT R29, R3.reuse, 0x28, RZ, 0xfc, !PT ;  /* 0x00000028031d7812 */ /* 0x040fe200078efcff */
[----:B------:R-:W-:Y:S01]  /*5920*/  IMAD.WIDE R22, R22, R33, c[0x0][0x170] ;  /* 0x00005c0016167625 */ /* 0x000fe200078e0221 */
[----:B------:R-:W-:Y:S01]  /*5930*/  LOP3.LUT R30, R3, 0x30, RZ, 0xfc, !PT ;  /* 0x00000030031e7812 */ /* 0x000fe200078efcff */
[----:B-1----:R1:W-:Y:S01]  /*5940*/  @P1 STG.E.128 [R20.64], R48 ;  /* 0x0000003014001986 */ /* 0x0023e2000c101d0a */
[----:B------:R-:W-:-:S02]  /*5950*/  ISETP.LT.AND P5, PT, R0, UR4, !P0 ;  /* 0x0000000400007c0c */ /* 0x000fc4000c7a1270 */
[----:B------:R-:W-:Y:S01]  /*5960*/  ISETP.LT.AND P3, PT, R28, UR4, !P0 ;  /* 0x000000041c007c0c */ /* 0x000fe2000c761270 */
[----:B--2---:R2:W-:Y:S01]  /*5970*/  @P2 STG.E.128 [R22.64], R52 ;  /* 0x0000003416002986 */ /* 0x0045e2000c101d0a */
[-C--:B------:R-:W-:Y:S02]  /*5980*/  LEA R3, R0, R41.reuse, 0x7 ;  /* 0x0000002900037211 */ /* 0x080fe400078e38ff */
[C---:B------:R-:W-:Y:S02]  /*5990*/  ISETP.LT.AND P2, PT, R29.reuse, UR4, !P0 ;  /* 0x000000041d007c0c */ /* 0x040fe4000c741270 */
[----:B------:R-:W-:Y:S02]  /*59a0*/  ISETP.LT.AND P1, PT, R30, UR4, !P0 ;  /* 0x000000041e007c0c */ /* 0x000fe4000c721270 */
[----:B------:R-:W-:Y:S02]  /*59b0*/  ISETP.LT.AND P0, PT, R32, UR4, !P0 ;  /* 0x0000000420007c0c */ /* 0x000fe4000c701270 */
[----:B------:R-:W-:-:S02]  /*59c0*/  LEA R29, R29, R41, 0x7 ;  /* 0x000000291d1d7211 */ /* 0x000fc400078e38ff */
[-C--:B------:R-:W-:Y:S02]  /*59d0*/  LEA R30, R30, R41.reuse, 0x7 ;  /* 0x000000291e1e7211 */ /* 0x080fe400078e38ff */
[----:B-1----:R-:W-:Y:S01]  /*59e0*/  LEA R20, R2, R41, 0x7 ;  /* 0x0000002902147211 */ /* 0x002fe200078e38ff */
[----:B------:R-:W-:Y:S01]  /*59f0*/  IMAD.WIDE R2, R3, R33, c[0x0][0x170] ;  /* 0x00005c0003027625 */ /* 0x000fe200078e0221 */
[----:B--2---:R-:W-:-:S03]  /*5a00*/  LEA R22, R28, R41, 0x7 ;  /* 0x000000291c167211 */ /* 0x004fc600078e38ff */
[-C--:B------:R-:W-:Y:S01]  /*5a10*/  IMAD.WIDE R20, R20, R33.reuse, c[0x0][0x170] ;  /* 0x00005c0014147625 */ /* 0x080fe200078e0221 */
[----:B---3--:R1:W-:Y:S03]  /*5a20*/  @P5 STG.E.128 [R2.64], R8 ;  /* 0x0000000802005986 */ /* 0x0083e6000c101d0a */
[-C--:B------:R-:W-:Y:S01]  /*5a30*/  IMAD.WIDE R22, R22, R33.reuse, c[0x0][0x170] ;  /* 0x00005c0016167625 */ /* 0x080fe200078e0221 */
[----:B----4-:R1:W-:Y:S03]  /*5a40*/  @P4 STG.E.128 [R20.64], R4 ;  /* 0x0000000414004986 */ /* 0x0103e6000c101d0a */
[-C--:B------:R-:W-:Y:S01]  /*5a50*/  IMAD.WIDE R28, R29, R33.reuse, c[0x0][0x170] ;  /* 0x00005c001d1c7625 */ /* 0x080fe200078e0221 */
[----:B------:R1:W-:Y:S03]  /*5a60*/  @P3 STG.E.128 [R22.64], R12 ;  /* 0x0000000c16003986 */ /* 0x0003e6000c101d0a */
[----:B------:R-:W-:Y:S01]  /*5a70*/  IMAD.WIDE R30, R30, R33, c[0x0][0x170] ;  /* 0x00005c001e1e7625 */ /* 0x000fe200078e0221 */
[----:B------:R1:W-:Y:S04]  /*5a80*/  @P2 STG.E.128 [R28.64], R16 ;  /* 0x000000101c002986 */ /* 0x0003e8000c101d0a */
[----:B------:R1:W-:Y:S01]  /*5a90*/  @P1 STG.E.128 [R30.64], R24 ;  /* 0x000000181e001986 */ /* 0x0003e2000c101d0a */
[----:B------:R-:W-:Y:S05]  /*5aa0*/  @!P0 EXIT ;  /* 0x000000000000894d */ /* 0x000fea0003800000 */
[----:B-1----:R-:W1:Y:S01]  /*5ab0*/  LDS.128 R4, [R40+0x3180] ;  /* 0x0031800028047984 */ /* 0x002e620000000c00 */
[----:B------:R-:W-:-:S05]  /*5ac0*/  LEA R2, R32, R41, 0x7 ;  /* 0x0000002920027211 */ /* 0x000fca00078e38ff */
[----:B------:R-:W-:-:S05]  /*5ad0*/  IMAD.WIDE R2, R2, R33, c[0x0][0x170] ;  /* 0x00005c0002027625 */ /* 0x000fca00078e0221 */
[----:B-1----:R-:W-:Y:S01]  /*5ae0*/  STG.E.128 [R2.64], R4 ;  /* 0x0000000402007986 */ /* 0x002fe2000c101d0a */
[----:B------:R-:W-:Y:S05]  /*5af0*/  EXIT ;  /* 0x000000000000794d */ /* 0x000fea0003800000 */
.L_x_2:
[----:B------:R-:W-:-:S00]  /*5b00*/  BRA `(.L_x_2) ;  /* 0xfffffff000007947 */ /* 0x000fc0000383ffff */
[----:B------:R-:W-:-:S00]  /*5b10*/  NOP ;  /* 0x0000000000007918 */ /* 0x000fc00000000000 */
        /* <DEDUP_REMOVED lines=14> */
.L_x_3:


//--------------------- .nv.shared.triton_mm      --------------------------
	.section	.nv.shared.triton_mm,"aw",@nobits
	.align	16
